//
// Generated by NVIDIA NVVM Compiler
//
// Compiler Build ID: CL-36424714
// Cuda compilation tools, release 13.0, V13.0.88
// Based on NVVM 20.0.0
//

.version 9.0
.target sm_100
.address_size 64

	// .globl	my_kernel_kernel0
// _ZZ17my_kernel_kernel0E20placeholder_d_shared has been demoted
// _ZZ17my_kernel_kernel0E18placeholder_shared has been demoted

.visible .entry my_kernel_kernel0(
	.param .u64 .ptr .align 1 my_kernel_kernel0_param_0,
	.param .u64 .ptr .align 1 my_kernel_kernel0_param_1,
	.param .u64 .ptr .align 1 my_kernel_kernel0_param_2,
	.param .u64 .ptr .align 1 my_kernel_kernel0_param_3
)
{
	.reg .pred 	%p<3>;
	.reg .b32 	%r<99>;
	.reg .b32 	%f<386>;
	.reg .b64 	%rd<33>;
	// demoted variable
	.shared .align 4 .b8 _ZZ17my_kernel_kernel0E20placeholder_d_shared[128];
	// demoted variable
	.shared .align 4 .b8 _ZZ17my_kernel_kernel0E18placeholder_shared[5120];
	ld.param.u64 	%rd5, [my_kernel_kernel0_param_1];
	cvta.to.global.u64 	%rd1, %rd5;
	mov.u32 	%r1, %tid.x;
	mov.u32 	%r2, %ctaid.x;
	mul.lo.s32 	%r36, %r2, 51200;
	and.b32  	%r37, %r1, 31;
	add.s32 	%r38, %r1, 8;
	and.b32  	%r39, %r38, 31;
	xor.b32  	%r40, %r37, 16;
	add.s32 	%r41, %r1, 24;
	and.b32  	%r42, %r41, 31;
	or.b32  	%r43, %r40, %r36;
	add.s32 	%r44, %r1, 40;
	shr.u32 	%r45, %r44, 5;
	mad.lo.s32 	%r46, %r45, 1280, %r36;
	or.b32  	%r3, %r46, %r39;
	add.s32 	%r47, %r1, 48;
	shr.u32 	%r48, %r47, 5;
	mad.lo.s32 	%r4, %r48, 1280, %r43;
	add.s32 	%r49, %r1, 56;
	shr.u32 	%r50, %r49, 5;
	mad.lo.s32 	%r51, %r50, 1280, %r36;
	or.b32  	%r5, %r51, %r42;
	shl.b32 	%r52, %r1, 2;
	mov.u32 	%r53, _ZZ17my_kernel_kernel0E18placeholder_shared;
	add.s32 	%r6, %r53, %r52;
	mov.b32 	%r89, 0;
	mov.f32 	%f381, 0f00000000;
	mov.f32 	%f382, %f381;
	mov.f32 	%f383, %f381;
	mov.f32 	%f384, %f381;
	mov.f32 	%f385, %f381;
$L__BB0_1:
	ld.param.u64 	%rd30, [my_kernel_kernel0_param_0];
	bar.sync 	0;
	shl.b32 	%r55, %r89, 5;
	add.s32 	%r56, %r55, %r1;
	cvta.to.global.u64 	%rd6, %rd30;
	mul.wide.u32 	%rd7, %r56, 4;
	add.s64 	%rd8, %rd6, %rd7;
	ld.global.nc.f32 	%f12, [%rd8];
	shl.b32 	%r57, %r1, 2;
	mov.u32 	%r58, _ZZ17my_kernel_kernel0E20placeholder_d_shared;
	add.s32 	%r59, %r58, %r57;
	st.shared.f32 	[%r59], %f12;
	ld.global.nc.f32 	%f13, [%rd8+32];
	st.shared.f32 	[%r59+32], %f13;
	ld.global.nc.f32 	%f14, [%rd8+64];
	st.shared.f32 	[%r59+64], %f14;
	ld.global.nc.f32 	%f15, [%rd8+96];
	st.shared.f32 	[%r59+96], %f15;
	mul.lo.s32 	%r60, %r2, 51200;
	add.s32 	%r61, %r1, 8;
	shr.u32 	%r62, %r61, 5;
	mad.lo.s32 	%r63, %r62, 1280, %r60;
	and.b32  	%r64, %r61, 31;
	or.b32  	%r65, %r63, %r64;
	add.s32 	%r97, %r65, %r55;
	and.b32  	%r66, %r1, 31;
	xor.b32  	%r67, %r66, 16;
	or.b32  	%r68, %r67, %r60;
	add.s32 	%r69, %r1, 16;
	shr.u32 	%r70, %r69, 5;
	mad.lo.s32 	%r71, %r70, 1280, %r68;
	add.s32 	%r96, %r71, %r55;
	add.s32 	%r72, %r1, 24;
	shr.u32 	%r73, %r72, 5;
	mad.lo.s32 	%r74, %r73, 1280, %r60;
	and.b32  	%r75, %r72, 31;
	or.b32  	%r76, %r74, %r75;
	add.s32 	%r95, %r76, %r55;
	add.s32 	%r77, %r1, 32;
	shr.u32 	%r78, %r77, 5;
	mad.lo.s32 	%r79, %r78, 1280, %r60;
	or.b32  	%r80, %r79, %r66;
	add.s32 	%r94, %r80, %r55;
	add.s32 	%r93, %r3, %r55;
	add.s32 	%r92, %r4, %r55;
	add.s32 	%r91, %r5, %r55;
	shr.u32 	%r81, %r1, 5;
	mad.lo.s32 	%r82, %r81, 1280, %r60;
	or.b32  	%r83, %r82, %r66;
	add.s32 	%r90, %r83, %r55;
	mov.b32 	%r98, 128;
$L__BB0_2:
	mul.wide.u32 	%rd9, %r90, 4;
	add.s64 	%rd10, %rd1, %rd9;
	ld.global.nc.f32 	%f16, [%rd10];
	add.s32 	%r84, %r6, %r98;
	st.shared.f32 	[%r84+-128], %f16;
	mul.wide.u32 	%rd11, %r97, 4;
	add.s64 	%rd12, %rd1, %rd11;
	ld.global.nc.f32 	%f17, [%rd12];
	st.shared.f32 	[%r84+-96], %f17;
	mul.wide.u32 	%rd13, %r96, 4;
	add.s64 	%rd14, %rd1, %rd13;
	ld.global.nc.f32 	%f18, [%rd14];
	st.shared.f32 	[%r84+-64], %f18;
	mul.wide.u32 	%rd15, %r95, 4;
	add.s64 	%rd16, %rd1, %rd15;
	ld.global.nc.f32 	%f19, [%rd16];
	st.shared.f32 	[%r84+-32], %f19;
	mul.wide.u32 	%rd17, %r94, 4;
	add.s64 	%rd18, %rd1, %rd17;
	ld.global.nc.f32 	%f20, [%rd18];
	st.shared.f32 	[%r84], %f20;
	mul.wide.u32 	%rd19, %r93, 4;
	add.s64 	%rd20, %rd1, %rd19;
	ld.global.nc.f32 	%f21, [%rd20];
	st.shared.f32 	[%r84+32], %f21;
	mul.wide.u32 	%rd21, %r92, 4;
	add.s64 	%rd22, %rd1, %rd21;
	ld.global.nc.f32 	%f22, [%rd22];
	st.shared.f32 	[%r84+64], %f22;
	mul.wide.u32 	%rd23, %r91, 4;
	add.s64 	%rd24, %rd1, %rd23;
	ld.global.nc.f32 	%f23, [%rd24];
	st.shared.f32 	[%r84+96], %f23;
	add.s32 	%r98, %r98, 256;
	add.s32 	%r97, %r97, 2560;
	add.s32 	%r96, %r96, 2560;
	add.s32 	%r95, %r95, 2560;
	add.s32 	%r94, %r94, 2560;
	add.s32 	%r93, %r93, 2560;
	add.s32 	%r92, %r92, 2560;
	add.s32 	%r91, %r91, 2560;
	add.s32 	%r90, %r90, 2560;
	setp.ne.s32 	%p1, %r98, 5248;
	@%p1 bra 	$L__BB0_2;
	bar.sync 	0;
	ld.shared.f32 	%f24, [_ZZ17my_kernel_kernel0E20placeholder_d_shared];
	mov.u32 	%r85, _ZZ17my_kernel_kernel0E18placeholder_shared;
	mad.lo.s32 	%r86, %r1, 640, %r85;
	ld.shared.f32 	%f25, [%r86];
	fma.rn.f32 	%f26, %f24, %f25, %f385;
	ld.shared.f32 	%f27, [_ZZ17my_kernel_kernel0E20placeholder_d_shared+4];
	ld.shared.f32 	%f28, [%r86+4];
	fma.rn.f32 	%f29, %f27, %f28, %f26;
	ld.shared.f32 	%f30, [_ZZ17my_kernel_kernel0E20placeholder_d_shared+8];
	ld.shared.f32 	%f31, [%r86+8];
	fma.rn.f32 	%f32, %f30, %f31, %f29;
	ld.shared.f32 	%f33, [_ZZ17my_kernel_kernel0E20placeholder_d_shared+12];
	ld.shared.f32 	%f34, [%r86+12];
	fma.rn.f32 	%f35, %f33, %f34, %f32;
	ld.shared.f32 	%f36, [_ZZ17my_kernel_kernel0E20placeholder_d_shared+16];
	ld.shared.f32 	%f37, [%r86+16];
	fma.rn.f32 	%f38, %f36, %f37, %f35;
	ld.shared.f32 	%f39, [_ZZ17my_kernel_kernel0E20placeholder_d_shared+20];
	ld.shared.f32 	%f40, [%r86+20];
	fma.rn.f32 	%f41, %f39, %f40, %f38;
	ld.shared.f32 	%f42, [_ZZ17my_kernel_kernel0E20placeholder_d_shared+24];
	ld.shared.f32 	%f43, [%r86+24];
	fma.rn.f32 	%f44, %f42, %f43, %f41;
	ld.shared.f32 	%f45, [_ZZ17my_kernel_kernel0E20placeholder_d_shared+28];
	ld.shared.f32 	%f46, [%r86+28];
	fma.rn.f32 	%f47, %f45, %f46, %f44;
	ld.shared.f32 	%f48, [_ZZ17my_kernel_kernel0E20placeholder_d_shared+32];
	ld.shared.f32 	%f49, [%r86+32];
	fma.rn.f32 	%f50, %f48, %f49, %f47;
	ld.shared.f32 	%f51, [_ZZ17my_kernel_kernel0E20placeholder_d_shared+36];
	ld.shared.f32 	%f52, [%r86+36];
	fma.rn.f32 	%f53, %f51, %f52, %f50;
	ld.shared.f32 	%f54, [_ZZ17my_kernel_kernel0E20placeholder_d_shared+40];
	ld.shared.f32 	%f55, [%r86+40];
	fma.rn.f32 	%f56, %f54, %f55, %f53;
	ld.shared.f32 	%f57, [_ZZ17my_kernel_kernel0E20placeholder_d_shared+44];
	ld.shared.f32 	%f58, [%r86+44];
	fma.rn.f32 	%f59, %f57, %f58, %f56;
	ld.shared.f32 	%f60, [_ZZ17my_kernel_kernel0E20placeholder_d_shared+48];
	ld.shared.f32 	%f61, [%r86+48];
	fma.rn.f32 	%f62, %f60, %f61, %f59;
	ld.shared.f32 	%f63, [_ZZ17my_kernel_kernel0E20placeholder_d_shared+52];
	ld.shared.f32 	%f64, [%r86+52];
	fma.rn.f32 	%f65, %f63, %f64, %f62;
	ld.shared.f32 	%f66, [_ZZ17my_kernel_kernel0E20placeholder_d_shared+56];
	ld.shared.f32 	%f67, [%r86+56];
	fma.rn.f32 	%f68, %f66, %f67, %f65;
	ld.shared.f32 	%f69, [_ZZ17my_kernel_kernel0E20placeholder_d_shared+60];
	ld.shared.f32 	%f70, [%r86+60];
	fma.rn.f32 	%f71, %f69, %f70, %f68;
	ld.shared.f32 	%f72, [_ZZ17my_kernel_kernel0E20placeholder_d_shared+64];
	ld.shared.f32 	%f73, [%r86+64];
	fma.rn.f32 	%f74, %f72, %f73, %f71;
	ld.shared.f32 	%f75, [_ZZ17my_kernel_kernel0E20placeholder_d_shared+68];
	ld.shared.f32 	%f76, [%r86+68];
	fma.rn.f32 	%f77, %f75, %f76, %f74;
	ld.shared.f32 	%f78, [_ZZ17my_kernel_kernel0E20placeholder_d_shared+72];
	ld.shared.f32 	%f79, [%r86+72];
	fma.rn.f32 	%f80, %f78, %f79, %f77;
	ld.shared.f32 	%f81, [_ZZ17my_kernel_kernel0E20placeholder_d_shared+76];
	ld.shared.f32 	%f82, [%r86+76];
	fma.rn.f32 	%f83, %f81, %f82, %f80;
	ld.shared.f32 	%f84, [_ZZ17my_kernel_kernel0E20placeholder_d_shared+80];
	ld.shared.f32 	%f85, [%r86+80];
	fma.rn.f32 	%f86, %f84, %f85, %f83;
	ld.shared.f32 	%f87, [_ZZ17my_kernel_kernel0E20placeholder_d_shared+84];
	ld.shared.f32 	%f88, [%r86+84];
	fma.rn.f32 	%f89, %f87, %f88, %f86;
	ld.shared.f32 	%f90, [_ZZ17my_kernel_kernel0E20placeholder_d_shared+88];
	ld.shared.f32 	%f91, [%r86+88];
	fma.rn.f32 	%f92, %f90, %f91, %f89;
	ld.shared.f32 	%f93, [_ZZ17my_kernel_kernel0E20placeholder_d_shared+92];
	ld.shared.f32 	%f94, [%r86+92];
	fma.rn.f32 	%f95, %f93, %f94, %f92;
	ld.shared.f32 	%f96, [_ZZ17my_kernel_kernel0E20placeholder_d_shared+96];
	ld.shared.f32 	%f97, [%r86+96];
	fma.rn.f32 	%f98, %f96, %f97, %f95;
	ld.shared.f32 	%f99, [_ZZ17my_kernel_kernel0E20placeholder_d_shared+100];
	ld.shared.f32 	%f100, [%r86+100];
	fma.rn.f32 	%f101, %f99, %f100, %f98;
	ld.shared.f32 	%f102, [_ZZ17my_kernel_kernel0E20placeholder_d_shared+104];
	ld.shared.f32 	%f103, [%r86+104];
	fma.rn.f32 	%f104, %f102, %f103, %f101;
	ld.shared.f32 	%f105, [_ZZ17my_kernel_kernel0E20placeholder_d_shared+108];
	ld.shared.f32 	%f106, [%r86+108];
	fma.rn.f32 	%f107, %f105, %f106, %f104;
	ld.shared.f32 	%f108, [_ZZ17my_kernel_kernel0E20placeholder_d_shared+112];
	ld.shared.f32 	%f109, [%r86+112];
	fma.rn.f32 	%f110, %f108, %f109, %f107;
	ld.shared.f32 	%f111, [_ZZ17my_kernel_kernel0E20placeholder_d_shared+116];
	ld.shared.f32 	%f112, [%r86+116];
	fma.rn.f32 	%f113, %f111, %f112, %f110;
	ld.shared.f32 	%f114, [_ZZ17my_kernel_kernel0E20placeholder_d_shared+120];
	ld.shared.f32 	%f115, [%r86+120];
	fma.rn.f32 	%f116, %f114, %f115, %f113;
	ld.shared.f32 	%f117, [_ZZ17my_kernel_kernel0E20placeholder_d_shared+124];
	ld.shared.f32 	%f118, [%r86+124];
	fma.rn.f32 	%f385, %f117, %f118, %f116;
	ld.shared.f32 	%f119, [%r86+128];
	fma.rn.f32 	%f120, %f24, %f119, %f384;
	ld.shared.f32 	%f121, [%r86+132];
	fma.rn.f32 	%f122, %f27, %f121, %f120;
	ld.shared.f32 	%f123, [%r86+136];
	fma.rn.f32 	%f124, %f30, %f123, %f122;
	ld.shared.f32 	%f125, [%r86+140];
	fma.rn.f32 	%f126, %f33, %f125, %f124;
	ld.shared.f32 	%f127, [%r86+144];
	fma.rn.f32 	%f128, %f36, %f127, %f126;
	ld.shared.f32 	%f129, [%r86+148];
	fma.rn.f32 	%f130, %f39, %f129, %f128;
	ld.shared.f32 	%f131, [%r86+152];
	fma.rn.f32 	%f132, %f42, %f131, %f130;
	ld.shared.f32 	%f133, [%r86+156];
	fma.rn.f32 	%f134, %f45, %f133, %f132;
	ld.shared.f32 	%f135, [%r86+160];
	fma.rn.f32 	%f136, %f48, %f135, %f134;
	ld.shared.f32 	%f137, [%r86+164];
	fma.rn.f32 	%f138, %f51, %f137, %f136;
	ld.shared.f32 	%f139, [%r86+168];
	fma.rn.f32 	%f140, %f54, %f139, %f138;
	ld.shared.f32 	%f141, [%r86+172];
	fma.rn.f32 	%f142, %f57, %f141, %f140;
	ld.shared.f32 	%f143, [%r86+176];
	fma.rn.f32 	%f144, %f60, %f143, %f142;
	ld.shared.f32 	%f145, [%r86+180];
	fma.rn.f32 	%f146, %f63, %f145, %f144;
	ld.shared.f32 	%f147, [%r86+184];
	fma.rn.f32 	%f148, %f66, %f147, %f146;
	ld.shared.f32 	%f149, [%r86+188];
	fma.rn.f32 	%f150, %f69, %f149, %f148;
	ld.shared.f32 	%f151, [%r86+192];
	fma.rn.f32 	%f152, %f72, %f151, %f150;
	ld.shared.f32 	%f153, [%r86+196];
	fma.rn.f32 	%f154, %f75, %f153, %f152;
	ld.shared.f32 	%f155, [%r86+200];
	fma.rn.f32 	%f156, %f78, %f155, %f154;
	ld.shared.f32 	%f157, [%r86+204];
	fma.rn.f32 	%f158, %f81, %f157, %f156;
	ld.shared.f32 	%f159, [%r86+208];
	fma.rn.f32 	%f160, %f84, %f159, %f158;
	ld.shared.f32 	%f161, [%r86+212];
	fma.rn.f32 	%f162, %f87, %f161, %f160;
	ld.shared.f32 	%f163, [%r86+216];
	fma.rn.f32 	%f164, %f90, %f163, %f162;
	ld.shared.f32 	%f165, [%r86+220];
	fma.rn.f32 	%f166, %f93, %f165, %f164;
	ld.shared.f32 	%f167, [%r86+224];
	fma.rn.f32 	%f168, %f96, %f167, %f166;
	ld.shared.f32 	%f169, [%r86+228];
	fma.rn.f32 	%f170, %f99, %f169, %f168;
	ld.shared.f32 	%f171, [%r86+232];
	fma.rn.f32 	%f172, %f102, %f171, %f170;
	ld.shared.f32 	%f173, [%r86+236];
	fma.rn.f32 	%f174, %f105, %f173, %f172;
	ld.shared.f32 	%f175, [%r86+240];
	fma.rn.f32 	%f176, %f108, %f175, %f174;
	ld.shared.f32 	%f177, [%r86+244];
	fma.rn.f32 	%f178, %f111, %f177, %f176;
	ld.shared.f32 	%f179, [%r86+248];
	fma.rn.f32 	%f180, %f114, %f179, %f178;
	ld.shared.f32 	%f181, [%r86+252];
	fma.rn.f32 	%f384, %f117, %f181, %f180;
	ld.shared.f32 	%f182, [%r86+256];
	fma.rn.f32 	%f183, %f24, %f182, %f383;
	ld.shared.f32 	%f184, [%r86+260];
	fma.rn.f32 	%f185, %f27, %f184, %f183;
	ld.shared.f32 	%f186, [%r86+264];
	fma.rn.f32 	%f187, %f30, %f186, %f185;
	ld.shared.f32 	%f188, [%r86+268];
	fma.rn.f32 	%f189, %f33, %f188, %f187;
	ld.shared.f32 	%f190, [%r86+272];
	fma.rn.f32 	%f191, %f36, %f190, %f189;
	ld.shared.f32 	%f192, [%r86+276];
	fma.rn.f32 	%f193, %f39, %f192, %f191;
	ld.shared.f32 	%f194, [%r86+280];
	fma.rn.f32 	%f195, %f42, %f194, %f193;
	ld.shared.f32 	%f196, [%r86+284];
	fma.rn.f32 	%f197, %f45, %f196, %f195;
	ld.shared.f32 	%f198, [%r86+288];
	fma.rn.f32 	%f199, %f48, %f198, %f197;
	ld.shared.f32 	%f200, [%r86+292];
	fma.rn.f32 	%f201, %f51, %f200, %f199;
	ld.shared.f32 	%f202, [%r86+296];
	fma.rn.f32 	%f203, %f54, %f202, %f201;
	ld.shared.f32 	%f204, [%r86+300];
	fma.rn.f32 	%f205, %f57, %f204, %f203;
	ld.shared.f32 	%f206, [%r86+304];
	fma.rn.f32 	%f207, %f60, %f206, %f205;
	ld.shared.f32 	%f208, [%r86+308];
	fma.rn.f32 	%f209, %f63, %f208, %f207;
	ld.shared.f32 	%f210, [%r86+312];
	fma.rn.f32 	%f211, %f66, %f210, %f209;
	ld.shared.f32 	%f212, [%r86+316];
	fma.rn.f32 	%f213, %f69, %f212, %f211;
	ld.shared.f32 	%f214, [%r86+320];
	fma.rn.f32 	%f215, %f72, %f214, %f213;
	ld.shared.f32 	%f216, [%r86+324];
	fma.rn.f32 	%f217, %f75, %f216, %f215;
	ld.shared.f32 	%f218, [%r86+328];
	fma.rn.f32 	%f219, %f78, %f218, %f217;
	ld.shared.f32 	%f220, [%r86+332];
	fma.rn.f32 	%f221, %f81, %f220, %f219;
	ld.shared.f32 	%f222, [%r86+336];
	fma.rn.f32 	%f223, %f84, %f222, %f221;
	ld.shared.f32 	%f224, [%r86+340];
	fma.rn.f32 	%f225, %f87, %f224, %f223;
	ld.shared.f32 	%f226, [%r86+344];
	fma.rn.f32 	%f227, %f90, %f226, %f225;
	ld.shared.f32 	%f228, [%r86+348];
	fma.rn.f32 	%f229, %f93, %f228, %f227;
	ld.shared.f32 	%f230, [%r86+352];
	fma.rn.f32 	%f231, %f96, %f230, %f229;
	ld.shared.f32 	%f232, [%r86+356];
	fma.rn.f32 	%f233, %f99, %f232, %f231;
	ld.shared.f32 	%f234, [%r86+360];
	fma.rn.f32 	%f235, %f102, %f234, %f233;
	ld.shared.f32 	%f236, [%r86+364];
	fma.rn.f32 	%f237, %f105, %f236, %f235;
	ld.shared.f32 	%f238, [%r86+368];
	fma.rn.f32 	%f239, %f108, %f238, %f237;
	ld.shared.f32 	%f240, [%r86+372];
	fma.rn.f32 	%f241, %f111, %f240, %f239;
	ld.shared.f32 	%f242, [%r86+376];
	fma.rn.f32 	%f243, %f114, %f242, %f241;
	ld.shared.f32 	%f244, [%r86+380];
	fma.rn.f32 	%f383, %f117, %f244, %f243;
	ld.shared.f32 	%f245, [%r86+384];
	fma.rn.f32 	%f246, %f24, %f245, %f382;
	ld.shared.f32 	%f247, [%r86+388];
	fma.rn.f32 	%f248, %f27, %f247, %f246;
	ld.shared.f32 	%f249, [%r86+392];
	fma.rn.f32 	%f250, %f30, %f249, %f248;
	ld.shared.f32 	%f251, [%r86+396];
	fma.rn.f32 	%f252, %f33, %f251, %f250;
	ld.shared.f32 	%f253, [%r86+400];
	fma.rn.f32 	%f254, %f36, %f253, %f252;
	ld.shared.f32 	%f255, [%r86+404];
	fma.rn.f32 	%f256, %f39, %f255, %f254;
	ld.shared.f32 	%f257, [%r86+408];
	fma.rn.f32 	%f258, %f42, %f257, %f256;
	ld.shared.f32 	%f259, [%r86+412];
	fma.rn.f32 	%f260, %f45, %f259, %f258;
	ld.shared.f32 	%f261, [%r86+416];
	fma.rn.f32 	%f262, %f48, %f261, %f260;
	ld.shared.f32 	%f263, [%r86+420];
	fma.rn.f32 	%f264, %f51, %f263, %f262;
	ld.shared.f32 	%f265, [%r86+424];
	fma.rn.f32 	%f266, %f54, %f265, %f264;
	ld.shared.f32 	%f267, [%r86+428];
	fma.rn.f32 	%f268, %f57, %f267, %f266;
	ld.shared.f32 	%f269, [%r86+432];
	fma.rn.f32 	%f270, %f60, %f269, %f268;
	ld.shared.f32 	%f271, [%r86+436];
	fma.rn.f32 	%f272, %f63, %f271, %f270;
	ld.shared.f32 	%f273, [%r86+440];
	fma.rn.f32 	%f274, %f66, %f273, %f272;
	ld.shared.f32 	%f275, [%r86+444];
	fma.rn.f32 	%f276, %f69, %f275, %f274;
	ld.shared.f32 	%f277, [%r86+448];
	fma.rn.f32 	%f278, %f72, %f277, %f276;
	ld.shared.f32 	%f279, [%r86+452];
	fma.rn.f32 	%f280, %f75, %f279, %f278;
	ld.shared.f32 	%f281, [%r86+456];
	fma.rn.f32 	%f282, %f78, %f281, %f280;
	ld.shared.f32 	%f283, [%r86+460];
	fma.rn.f32 	%f284, %f81, %f283, %f282;
	ld.shared.f32 	%f285, [%r86+464];
	fma.rn.f32 	%f286, %f84, %f285, %f284;
	ld.shared.f32 	%f287, [%r86+468];
	fma.rn.f32 	%f288, %f87, %f287, %f286;
	ld.shared.f32 	%f289, [%r86+472];
	fma.rn.f32 	%f290, %f90, %f289, %f288;
	ld.shared.f32 	%f291, [%r86+476];
	fma.rn.f32 	%f292, %f93, %f291, %f290;
	ld.shared.f32 	%f293, [%r86+480];
	fma.rn.f32 	%f294, %f96, %f293, %f292;
	ld.shared.f32 	%f295, [%r86+484];
	fma.rn.f32 	%f296, %f99, %f295, %f294;
	ld.shared.f32 	%f297, [%r86+488];
	fma.rn.f32 	%f298, %f102, %f297, %f296;
	ld.shared.f32 	%f299, [%r86+492];
	fma.rn.f32 	%f300, %f105, %f299, %f298;
	ld.shared.f32 	%f301, [%r86+496];
	fma.rn.f32 	%f302, %f108, %f301, %f300;
	ld.shared.f32 	%f303, [%r86+500];
	fma.rn.f32 	%f304, %f111, %f303, %f302;
	ld.shared.f32 	%f305, [%r86+504];
	fma.rn.f32 	%f306, %f114, %f305, %f304;
	ld.shared.f32 	%f307, [%r86+508];
	fma.rn.f32 	%f382, %f117, %f307, %f306;
	ld.shared.f32 	%f308, [%r86+512];
	fma.rn.f32 	%f309, %f24, %f308, %f381;
	ld.shared.f32 	%f310, [%r86+516];
	fma.rn.f32 	%f311, %f27, %f310, %f309;
	ld.shared.f32 	%f312, [%r86+520];
	fma.rn.f32 	%f313, %f30, %f312, %f311;
	ld.shared.f32 	%f314, [%r86+524];
	fma.rn.f32 	%f315, %f33, %f314, %f313;
	ld.shared.f32 	%f316, [%r86+528];
	fma.rn.f32 	%f317, %f36, %f316, %f315;
	ld.shared.f32 	%f318, [%r86+532];
	fma.rn.f32 	%f319, %f39, %f318, %f317;
	ld.shared.f32 	%f320, [%r86+536];
	fma.rn.f32 	%f321, %f42, %f320, %f319;
	ld.shared.f32 	%f322, [%r86+540];
	fma.rn.f32 	%f323, %f45, %f322, %f321;
	ld.shared.f32 	%f324, [%r86+544];
	fma.rn.f32 	%f325, %f48, %f324, %f323;
	ld.shared.f32 	%f326, [%r86+548];
	fma.rn.f32 	%f327, %f51, %f326, %f325;
	ld.shared.f32 	%f328, [%r86+552];
	fma.rn.f32 	%f329, %f54, %f328, %f327;
	ld.shared.f32 	%f330, [%r86+556];
	fma.rn.f32 	%f331, %f57, %f330, %f329;
	ld.shared.f32 	%f332, [%r86+560];
	fma.rn.f32 	%f333, %f60, %f332, %f331;
	ld.shared.f32 	%f334, [%r86+564];
	fma.rn.f32 	%f335, %f63, %f334, %f333;
	ld.shared.f32 	%f336, [%r86+568];
	fma.rn.f32 	%f337, %f66, %f336, %f335;
	ld.shared.f32 	%f338, [%r86+572];
	fma.rn.f32 	%f339, %f69, %f338, %f337;
	ld.shared.f32 	%f340, [%r86+576];
	fma.rn.f32 	%f341, %f72, %f340, %f339;
	ld.shared.f32 	%f342, [%r86+580];
	fma.rn.f32 	%f343, %f75, %f342, %f341;
	ld.shared.f32 	%f344, [%r86+584];
	fma.rn.f32 	%f345, %f78, %f344, %f343;
	ld.shared.f32 	%f346, [%r86+588];
	fma.rn.f32 	%f347, %f81, %f346, %f345;
	ld.shared.f32 	%f348, [%r86+592];
	fma.rn.f32 	%f349, %f84, %f348, %f347;
	ld.shared.f32 	%f350, [%r86+596];
	fma.rn.f32 	%f351, %f87, %f350, %f349;
	ld.shared.f32 	%f352, [%r86+600];
	fma.rn.f32 	%f353, %f90, %f352, %f351;
	ld.shared.f32 	%f354, [%r86+604];
	fma.rn.f32 	%f355, %f93, %f354, %f353;
	ld.shared.f32 	%f356, [%r86+608];
	fma.rn.f32 	%f357, %f96, %f356, %f355;
	ld.shared.f32 	%f358, [%r86+612];
	fma.rn.f32 	%f359, %f99, %f358, %f357;
	ld.shared.f32 	%f360, [%r86+616];
	fma.rn.f32 	%f361, %f102, %f360, %f359;
	ld.shared.f32 	%f362, [%r86+620];
	fma.rn.f32 	%f363, %f105, %f362, %f361;
	ld.shared.f32 	%f364, [%r86+624];
	fma.rn.f32 	%f365, %f108, %f364, %f363;
	ld.shared.f32 	%f366, [%r86+628];
	fma.rn.f32 	%f367, %f111, %f366, %f365;
	ld.shared.f32 	%f368, [%r86+632];
	fma.rn.f32 	%f369, %f114, %f368, %f367;
	ld.shared.f32 	%f370, [%r86+636];
	fma.rn.f32 	%f381, %f117, %f370, %f369;
	add.s32 	%r89, %r89, 1;
	setp.ne.s32 	%p2, %r89, 40;
	@%p2 bra 	$L__BB0_1;
	ld.param.u64 	%rd32, [my_kernel_kernel0_param_3];
	ld.param.u64 	%rd31, [my_kernel_kernel0_param_2];
	mul.lo.s32 	%r87, %r1, 5;
	mad.lo.s32 	%r88, %r2, 40, %r87;
	cvta.to.global.u64 	%rd25, %rd32;
	cvta.to.global.u64 	%rd26, %rd31;
	mul.wide.u32 	%rd27, %r88, 4;
	add.s64 	%rd28, %rd25, %rd27;
	ld.global.nc.f32 	%f371, [%rd28];
	add.f32 	%f372, %f385, %f371;
	add.s64 	%rd29, %rd26, %rd27;
	st.global.f32 	[%rd29], %f372;
	ld.global.nc.f32 	%f373, [%rd28+4];
	add.f32 	%f374, %f384, %f373;
	st.global.f32 	[%rd29+4], %f374;
	ld.global.nc.f32 	%f375, [%rd28+8];
	add.f32 	%f376, %f383, %f375;
	st.global.f32 	[%rd29+8], %f376;
	ld.global.nc.f32 	%f377, [%rd28+12];
	add.f32 	%f378, %f382, %f377;
	st.global.f32 	[%rd29+12], %f378;
	ld.global.nc.f32 	%f379, [%rd28+16];
	add.f32 	%f380, %f381, %f379;
	st.global.f32 	[%rd29+16], %f380;
	ret;

}


// ===== COMPILED SASS (sm_100) =====

	.target	sm_100

	.elftype	@"ET_EXEC"


//--------------------- .note.nv.tkinfo           --------------------------
	.section	.note.nv.tkinfo,"",@"SHT_NOTE"
	.sectionflags	@"SHF_NOTE_NV_TKINFO"
	.tkinfo
        /*0018*/ 	.word	0x00000002
        /*0030*/ 	.string	""
        /*0030*/ 	.string	"ptxas"
        /*0030*/ 	.string	"Cuda compilation tools, release 13.0, V13.0.88"
        /*0030*/ 	.string	"Build cuda_13.0.r13.0/compiler.36424714_0"
        /*0030*/ 	.string	"-arch sm_100 -m 64 "



//--------------------- .note.nv.cuinfo           --------------------------
	.section	.note.nv.cuinfo,"",@"SHT_NOTE"
	.sectionflags	@"SHF_NOTE_NV_CUINFO"
        /*0018*/ 	.short	0x0002
        /*001a*/ 	.short	0x0064
        /*001c*/ 	.short	0x0082
	.zero		2


//--------------------- .nv.info                  --------------------------
	.section	.nv.info,"",@"SHT_CUDA_INFO"
	.align	4


	//----- nvinfo : EIATTR_REGCOUNT
	.align		4
        /*0000*/ 	.byte	0x04, 0x2f
        /*0002*/ 	.short	(.L_1 - .L_0)
	.align		4
.L_0:
        /*0004*/ 	.word	index@(my_kernel_kernel0)
        /*0008*/ 	.word	0x00000030


	//----- nvinfo : EIATTR_FRAME_SIZE
	.align		4
.L_1:
        /*000c*/ 	.byte	0x04, 0x11
        /*000e*/ 	.short	(.L_3 - .L_2)
	.align		4
.L_2:
        /*0010*/ 	.word	index@(my_kernel_kernel0)
        /*0014*/ 	.word	0x00000000


	//----- nvinfo : EIATTR_MIN_STACK_SIZE
	.align		4
.L_3:
        /*0018*/ 	.byte	0x04, 0x12
        /*001a*/ 	.short	(.L_5 - .L_4)
	.align		4
.L_4:
        /*001c*/ 	.word	index@(my_kernel_kernel0)
        /*0020*/ 	.word	0x00000000
.L_5:


//--------------------- .nv.compat                --------------------------
	.section	.nv.compat,"",@"SHT_CUDA_COMPAT_INFO"
	.align	4
        /*0000*/ 	.byte	0x02, 0x09, 0x00, 0x00, 0x02, 0x02, 0x01, 0x00, 0x02, 0x05, 0x05, 0x00, 0x03, 0x07, 0x01, 0x01
        /*0010*/ 	.byte	0x02, 0x03, 0x00, 0x00, 0x02, 0x06, 0x01, 0x00, 0x04, 0x0b, 0x08, 0x00, 0x09, 0x00, 0x00, 0x00
        /*0020*/ 	.byte	0x00, 0x00, 0x00, 0x00


//--------------------- .nv.info.my_kernel_kernel0 --------------------------
	.section	.nv.info.my_kernel_kernel0,"",@"SHT_CUDA_INFO"
	.sectionflags	@""
	.align	4


	//----- nvinfo : EIATTR_CUDA_API_VERSION
	.align		4
        /*0000*/ 	.byte	0x04, 0x37
        /*0002*/ 	.short	(.L_7 - .L_6)
.L_6:
        /*0004*/ 	.word	0x00000082


	//----- nvinfo : EIATTR_KPARAM_INFO
	.align		4
.L_7:
        /*0008*/ 	.byte	0x04, 0x17
        /*000a*/ 	.short	(.L_9 - .L_8)
.L_8:
        /*000c*/ 	.word	0x00000000
        /*0010*/ 	.short	0x0003
        /*0012*/ 	.short	0x0018
        /*0014*/ 	.byte	0x00, 0xf5, 0x21, 0x00


	//----- nvinfo : EIATTR_KPARAM_INFO
	.align		4
.L_9:
        /*0018*/ 	.byte	0x04, 0x17
        /*001a*/ 	.short	(.L_11 - .L_10)
.L_10:
        /*001c*/ 	.word	0x00000000
        /*0020*/ 	.short	0x0002
        /*0022*/ 	.short	0x0010
        /*0024*/ 	.byte	0x00, 0xf5, 0x21, 0x00


	//----- nvinfo : EIATTR_KPARAM_INFO
	.align		4
.L_11:
        /*0028*/ 	.byte	0x04, 0x17
        /*002a*/ 	.short	(.L_13 - .L_12)
.L_12:
        /*002c*/ 	.word	0x00000000
        /*0030*/ 	.short	0x0001
        /*0032*/ 	.short	0x0008
        /*0034*/ 	.byte	0x00, 0xf5, 0x21, 0x00


	//----- nvinfo : EIATTR_KPARAM_INFO
	.align		4
.L_13:
        /*0038*/ 	.byte	0x04, 0x17
        /*003a*/ 	.short	(.L_15 - .L_14)
.L_14:
        /*003c*/ 	.word	0x00000000
        /*0040*/ 	.short	0x0000
        /*0042*/ 	.short	0x0000
        /*0044*/ 	.byte	0x00, 0xf5, 0x21, 0x00


	//----- nvinfo : EIATTR_SPARSE_MMA_MASK
	.align		4
.L_15:
        /*0048*/ 	.byte	0x03, 0x50
        /*004a*/ 	.short	0x0000


	//----- nvinfo : EIATTR_MAXREG_COUNT
	.align		4
        /*004c*/ 	.byte	0x03, 0x1b
        /*004e*/ 	.short	0x00ff


	//----- nvinfo : EIATTR_NUM_BARRIERS
	.align		4
        /*0050*/ 	.byte	0x02, 0x4c
        /*0052*/ 	.byte	0x01
	.zero		1


	//----- nvinfo : EIATTR_MERCURY_ISA_VERSION
	.align		4
        /*0054*/ 	.byte	0x03, 0x5f
        /*0056*/ 	.short	0x0101


	//----- nvinfo : EIATTR_VRC_CTA_INIT_COUNT
	.align		4
        /*0058*/ 	.byte	0x02, 0x4a
	.zero		1
	.zero		1


	//----- nvinfo : EIATTR_EXIT_INSTR_OFFSETS
	.align		4
        /*005c*/ 	.byte	0x04, 0x1c
        /*005e*/ 	.short	(.L_17 - .L_16)


	//   ....[0]....
.L_16:
        /*0060*/ 	.word	0x00001e80


	//----- nvinfo : EIATTR_CBANK_PARAM_SIZE
	.align		4
.L_17:
        /*0064*/ 	.byte	0x03, 0x19
        /*0066*/ 	.short	0x0020


	//----- nvinfo : EIATTR_PARAM_CBANK
	.align		4
        /*0068*/ 	.byte	0x04, 0x0a
        /*006a*/ 	.short	(.L_19 - .L_18)
	.align		4
.L_18:
        /*006c*/ 	.word	index@(.nv.constant0.my_kernel_kernel0)
        /*0070*/ 	.short	0x0380
        /*0072*/ 	.short	0x0020


	//----- nvinfo : EIATTR_SW_WAR
	.align		4
.L_19:
        /*0074*/ 	.byte	0x04, 0x36
        /*0076*/ 	.short	(.L_21 - .L_20)
.L_20:
        /*0078*/ 	.word	0x00000008
.L_21:


//--------------------- .nv.callgraph             --------------------------
	.section	.nv.callgraph,"",@"SHT_CUDA_CALLGRAPH"
	.align	4
	.sectionentsize	8
	.align		4
        /*0000*/ 	.word	0x00000000
	.align		4
        /*0004*/ 	.word	0xffffffff
	.align		4
        /*0008*/ 	.word	0x00000000
	.align		4
        /*000c*/ 	.word	0xfffffffe
	.align		4
        /*0010*/ 	.word	0x00000000
	.align		4
        /*0014*/ 	.word	0xfffffffd
	.align		4
        /*0018*/ 	.word	0x00000000
	.align		4
        /*001c*/ 	.word	0xfffffffc


//--------------------- .text.my_kernel_kernel0   --------------------------
	.section	.text.my_kernel_kernel0,"ax",@progbits
	.align	128
        .global         my_kernel_kernel0
        .type           my_kernel_kernel0,@function
        .size           my_kernel_kernel0,(.L_x_3 - my_kernel_kernel0)
        .other          my_kernel_kernel0,@"STO_CUDA_ENTRY STV_DEFAULT"
my_kernel_kernel0:
.text.my_kernel_kernel0:
[----:B------:R-:W-:Y:S01]  /*0000*/  LDC R1, c[0x0][0x37c] ;  /* 0x0000df00ff017b82 */ /* 0x000fe20000000800 */
[----:B------:R-:W0:Y:S07]  /*0010*/  S2R R3, SR_TID.X ;  /* 0x0000000000037919 */ /* 0x000e2e0000002100 */
[----:B------:R-:W1:Y:S01]  /*0020*/  S2UR UR5, SR_CgaCtaId ;  /* 0x00000000000579c3 */ /* 0x000e620000008800 */
[----:B------:R-:W-:Y:S01]  /*0030*/  UMOV UR4, 0x400 ;  /* 0x0000040000047882 */ /* 0x000fe20000000000 */
[----:B------:R-:W-:Y:S01]  /*0040*/  HFMA2 R2, -RZ, RZ, 0, 0 ;  /* 0x00000000ff027431 */ /* 0x000fe200000001ff */
[----:B------:R-:W2:Y:S01]  /*0050*/  S2R R0, SR_CTAID.X ;  /* 0x0000000000007919 */ /* 0x000ea20000002500 */
[----:B------:R-:W-:Y:S01]  /*0060*/  UIADD3 UR4, UPT, UPT, UR4, 0x80, URZ ;  /* 0x0000008004047890 */ /* 0x000fe2000fffe0ff */
[----:B------:R-:W-:Y:S01]  /*0070*/  HFMA2 R43, -RZ, RZ, 0, 0 ;  /* 0x00000000ff2b7431 */ /* 0x000fe200000001ff */
[----:B------:R-:W-:-:S02]  /*0080*/  CS2R R24, SRZ ;  /* 0x0000000000187805 */ /* 0x000fc4000001ff00 */
[----:B------:R-:W-:Y:S01]  /*0090*/  MOV R27, RZ ;  /* 0x000000ff001b7202 */ /* 0x000fe20000000f00 */
[----:B------:R-:W3:Y:S01]  /*00a0*/  LDCU.64 UR6, c[0x0][0x358] ;  /* 0x00006b00ff0677ac */ /* 0x000ee20008000a00 */
[----:B------:R-:W-:Y:S01]  /*00b0*/  MOV R21, RZ ;  /* 0x000000ff00157202 */ /* 0x000fe20000000f00 */
[----:B-1----:R-:W-:-:S06]  /*00c0*/  ULEA UR4, UR5, UR4, 0x18 ;  /* 0x0000000405047291 */ /* 0x002fcc000f8ec0ff */
[----:B0--3--:R-:W-:-:S07]  /*00d0*/  LEA R3, R3, UR4, 0x2 ;  /* 0x0000000403037c11 */ /* 0x009fce000f8e10ff */
.L_x_1:
[----:B------:R-:W0:Y:S01]  /*00e0*/  S2R R41, SR_TID.X ;  /* 0x0000000000297919 */ /* 0x000e220000002100 */
[----:B------:R-:W1:Y:S01]  /*00f0*/  LDC.64 R12, c[0x0][0x380] ;  /* 0x0000e000ff0c7b82 */ /* 0x000e620000000a00 */
[----:B0-----:R-:W-:-:S05]  /*0100*/  LEA R5, R2, R41, 0x5 ;  /* 0x0000002902057211 */ /* 0x001fca00078e28ff */
[----:B-1----:R-:W-:-:S05]  /*0110*/  IMAD.WIDE.U32 R12, R5, 0x4, R12 ;  /* 0x00000004050c7825 */ /* 0x002fca00078e000c */
[----:B------:R-:W3:Y:S04]  /*0120*/  LDG.E.CONSTANT R6, desc[UR6][R12.64] ;  /* 0x000000060c067981 */ /* 0x000ee8000c1e9900 */
[----:B------:R-:W4:Y:S04]  /*0130*/  LDG.E.CONSTANT R9, desc[UR6][R12.64+0x20] ;  /* 0x000020060c097981 */ /* 0x000f28000c1e9900 */
[----:B------:R-:W5:Y:S04]  /*0140*/  LDG.E.CONSTANT R8, desc[UR6][R12.64+0x40] ;  /* 0x000040060c087981 */ /* 0x000f68000c1e9900 */
[----:B------:R0:W5:Y:S01]  /*0150*/  LDG.E.CONSTANT R10, desc[UR6][R12.64+0x60] ;  /* 0x000060060c0a7981 */ /* 0x000162000c1e9900 */
[C---:B--2---:R-:W-:Y:S01]  /*0160*/  IMAD R16, R0.reuse, 0xc800, RZ ;  /* 0x0000c80000107824 */ /* 0x044fe200078e02ff */
[C---:B------:R-:W-:Y:S01]  /*0170*/  IADD3 R5, PT, PT, R41.reuse, 0x10, RZ ;  /* 0x0000001029057810 */ /* 0x040fe20007ffe0ff */
[----:B------:R-:W-:Y:S01]  /*0180*/  IMAD R15, R0, 0xc800, RZ ;  /* 0x0000c800000f7824 */ /* 0x000fe200078e02ff */
[----:B------:R-:W1:Y:S01]  /*0190*/  S2R R4, SR_CgaCtaId ;  /* 0x0000000000047919 */ /* 0x000e620000008800 */
[----:B------:R-:W-:Y:S01]  /*01a0*/  LOP3.LUT R7, R41, 0x1f, RZ, 0xc0, !PT ;  /* 0x0000001f29077812 */ /* 0x000fe200078ec0ff */
[----:B------:R-:W-:Y:S01]  /*01b0*/  UMOV UR4, 0x80 ;  /* 0x0000008000047882 */ /* 0x000fe20000000000 */
[----:B------:R-:W-:-:S02]  /*01c0*/  SHF.R.U32.HI R11, RZ, 0x5, R5 ;  /* 0x00000005ff0b7819 */ /* 0x000fc40000011605 */
[----:B------:R-:W-:Y:S02]  /*01d0*/  LOP3.LUT R14, R16, 0x10, R7, 0xf6, !PT ;  /* 0x00000010100e7812 */ /* 0x000fe400078ef607 */
[C---:B0-----:R-:W-:Y:S02]  /*01e0*/  IADD3 R13, PT, PT, R41.reuse, 0x18, RZ ;  /* 0x00000018290d7810 */ /* 0x041fe40007ffe0ff */
[----:B------:R-:W-:Y:S01]  /*01f0*/  IADD3 R12, PT, PT, R41, 0x20, RZ ;  /* 0x00000020290c7810 */ /* 0x000fe20007ffe0ff */
[----:B------:R-:W-:Y:S01]  /*0200*/  IMAD R11, R11, 0x500, R14 ;  /* 0x000005000b0b7824 */ /* 0x000fe200078e020e */
[----:B------:R-:W-:Y:S02]  /*0210*/  SHF.R.U32.HI R17, RZ, 0x5, R41 ;  /* 0x00000005ff117819 */ /* 0x000fe40000011629 */
[C---:B------:R-:W-:Y:S02]  /*0220*/  LOP3.LUT R18, R41.reuse, 0x1f, RZ, 0xc0, !PT ;  /* 0x0000001f29127812 */ /* 0x040fe400078ec0ff */
[----:B------:R-:W-:-:S02]  /*0230*/  IADD3 R20, PT, PT, R41, 0x30, RZ ;  /* 0x0000003029147810 */ /* 0x000fc40007ffe0ff */
[C---:B------:R-:W-:Y:S02]  /*0240*/  IADD3 R22, PT, PT, R41.reuse, 0x28, RZ ;  /* 0x0000002829167810 */ /* 0x040fe40007ffe0ff */
[C---:B------:R-:W-:Y:S02]  /*0250*/  IADD3 R14, PT, PT, R41.reuse, 0x8, RZ ;  /* 0x00000008290e7810 */ /* 0x040fe40007ffe0ff */
[----:B------:R-:W-:Y:S02]  /*0260*/  SHF.R.U32.HI R19, RZ, 0x5, R13 ;  /* 0x00000005ff137819 */ /* 0x000fe4000001160d */
[----:B------:R-:W-:Y:S02]  /*0270*/  IADD3 R26, PT, PT, R41, 0x38, RZ ;  /* 0x00000038291a7810 */ /* 0x000fe40007ffe0ff */
[----:B------:R-:W-:Y:S01]  /*0280*/  SHF.R.U32.HI R23, RZ, 0x5, R12 ;  /* 0x00000005ff177819 */ /* 0x000fe2000001160c */
[----:B------:R-:W-:Y:S01]  /*0290*/  IMAD R12, R17, 0x500, R16 ;  /* 0x00000500110c7824 */ /* 0x000fe200078e0210 */
[----:B------:R-:W-:Y:S01]  /*02a0*/  LOP3.LUT R31, R15, 0x10, R18, 0xf6, !PT ;  /* 0x000000100f1f7812 */ /* 0x000fe200078ef612 */
[----:B------:R-:W-:Y:S01]  /*02b0*/  IMAD R18, R19, 0x500, R16 ;  /* 0x0000050013127824 */ /* 0x000fe200078e0210 */
[----:B------:R-:W-:-:S02]  /*02c0*/  SHF.R.U32.HI R20, RZ, 0x5, R20 ;  /* 0x00000005ff147819 */ /* 0x000fc40000011614 */
[----:B------:R-:W-:Y:S02]  /*02d0*/  SHF.R.U32.HI R22, RZ, 0x5, R22 ;  /* 0x00000005ff167819 */ /* 0x000fe40000011616 */
[----:B------:R-:W-:Y:S01]  /*02e0*/  SHF.R.U32.HI R17, RZ, 0x5, R14 ;  /* 0x00000005ff117819 */ /* 0x000fe2000001160e */
[----:B------:R-:W-:Y:S01]  /*02f0*/  IMAD R31, R20, 0x500, R31 ;  /* 0x00000500141f7824 */ /* 0x000fe200078e021f */
[----:B------:R-:W-:Y:S01]  /*0300*/  MOV R5, 0x400 ;  /* 0x0000040000057802 */ /* 0x000fe20000000f00 */
[--C-:B------:R-:W-:Y:S01]  /*0310*/  IMAD R19, R22, 0x500, R15.reuse ;  /* 0x0000050016137824 */ /* 0x100fe200078e020f */
[----:B------:R-:W-:Y:S01]  /*0320*/  SHF.R.U32.HI R26, RZ, 0x5, R26 ;  /* 0x00000005ff1a7819 */ /* 0x000fe2000001161a */
[--C-:B------:R-:W-:Y:S01]  /*0330*/  IMAD R17, R17, 0x500, R16.reuse ;  /* 0x0000050011117824 */ /* 0x100fe200078e0210 */
[----:B------:R-:W-:Y:S01]  /*0340*/  IADD3 R20, PT, PT, R41, 0x8, RZ ;  /* 0x0000000829147810 */ /* 0x000fe20007ffe0ff */
[----:B------:R-:W-:Y:S01]  /*0350*/  IMAD R16, R23, 0x500, R16 ;  /* 0x0000050017107824 */ /* 0x000fe200078e0210 */
[----:B------:R-:W-:Y:S01]  /*0360*/  IADD3 R22, PT, PT, R41, 0x18, RZ ;  /* 0x0000001829167810 */ /* 0x000fe20007ffe0ff */
[----:B------:R-:W-:Y:S01]  /*0370*/  IMAD R15, R26, 0x500, R15 ;  /* 0x000005001a0f7824 */ /* 0x000fe200078e020f */
[----:B-1----:R-:W-:-:S02]  /*0380*/  LEA R40, R4, R5, 0x18 ;  /* 0x0000000504287211 */ /* 0x002fc400078ec0ff */
[----:B------:R-:W-:Y:S02]  /*0390*/  LOP3.LUT R14, R14, 0x1f, RZ, 0xc0, !PT ;  /* 0x0000001f0e0e7812 */ /* 0x000fe400078ec0ff */
[----:B------:R-:W-:Y:S02]  /*03a0*/  LOP3.LUT R13, R13, 0x1f, RZ, 0xc0, !PT ;  /* 0x0000001f0d0d7812 */ /* 0x000fe400078ec0ff */
[----:B------:R-:W-:Y:S02]  /*03b0*/  LOP3.LUT R20, R20, 0x1f, RZ, 0xc0, !PT ;  /* 0x0000001f14147812 */ /* 0x000fe400078ec0ff */
[----:B------:R-:W-:Y:S02]  /*03c0*/  LOP3.LUT R22, R22, 0x1f, RZ, 0xc0, !PT ;  /* 0x0000001f16167812 */ /* 0x000fe400078ec0ff */
[----:B------:R-:W-:Y:S01]  /*03d0*/  LEA R23, R41, R40, 0x2 ;  /* 0x0000002829177211 */ /* 0x000fe200078e10ff */
[----:B------:R-:W-:Y:S01]  /*03e0*/  BAR.SYNC.DEFER_BLOCKING 0x0 ;  /* 0x0000000000007b1d */ /* 0x000fe20000010000 */
[----:B------:R-:W-:-:S02]  /*03f0*/  IADD3 R33, PT, PT, R7, R12, RZ ;  /* 0x0000000c07217210 */ /* 0x000fc40007ffe0ff */
[----:B------:R-:W-:Y:S02]  /*0400*/  IADD3 R29, PT, PT, R7, R16, RZ ;  /* 0x00000010071d7210 */ /* 0x000fe40007ffe0ff */
[----:B------:R-:W-:Y:S02]  /*0410*/  IADD3 R17, PT, PT, R14, R17, RZ ;  /* 0x000000110e117210 */ /* 0x000fe40007ffe0ff */
[----:B------:R-:W-:Y:S02]  /*0420*/  IADD3 R13, PT, PT, R13, R18, RZ ;  /* 0x000000120d0d7210 */ /* 0x000fe40007ffe0ff */
[----:B------:R-:W-:Y:S02]  /*0430*/  IADD3 R19, PT, PT, R20, R19, RZ ;  /* 0x0000001314137210 */ /* 0x000fe40007ffe0ff */
[----:B------:R-:W-:Y:S02]  /*0440*/  IADD3 R15, PT, PT, R22, R15, RZ ;  /* 0x0000000f160f7210 */ /* 0x000fe40007ffe0ff */
[----:B------:R-:W-:-:S02]  /*0450*/  LEA R7, R2, R33, 0x5 ;  /* 0x0000002102077211 */ /* 0x000fc400078e28ff */
[C---:B------:R-:W-:Y:S02]  /*0460*/  LEA R31, R2.reuse, R31, 0x5 ;  /* 0x0000001f021f7211 */ /* 0x040fe400078e28ff */
[C---:B------:R-:W-:Y:S01]  /*0470*/  LEA R33, R2.reuse, R17, 0x5 ;  /* 0x0000001102217211 */ /* 0x040fe200078e28ff */
[----:B---3--:R0:W-:Y:S04]  /*0480*/  STS [R23], R6 ;  /* 0x0000000617007388 */ /* 0x0081e80000000800 */
[----:B----4-:R1:W-:Y:S04]  /*0490*/  STS [R23+0x20], R9 ;  /* 0x0000200917007388 */ /* 0x0103e80000000800 */
[----:B-----5:R2:W-:Y:S01]  /*04a0*/  STS [R23+0x40], R8 ;  /* 0x0000400817007388 */ /* 0x0205e20000000800 */
[----:B0-----:R-:W-:-:S03]  /*04b0*/  LEA R6, R2, R13, 0x5 ;  /* 0x0000000d02067211 */ /* 0x001fc600078e28ff */
[----:B------:R0:W-:Y:S01]  /*04c0*/  STS [R23+0x60], R10 ;  /* 0x0000600a17007388 */ /* 0x0001e20000000800 */
[C---:B-1----:R-:W-:Y:S02]  /*04d0*/  LEA R9, R2.reuse, R11, 0x5 ;  /* 0x0000000b02097211 */ /* 0x042fe400078e28ff */
[C---:B--2---:R-:W-:Y:S02]  /*04e0*/  LEA R8, R2.reuse, R15, 0x5 ;  /* 0x0000000f02087211 */ /* 0x044fe400078e28ff */
[C---:B0-----:R-:W-:Y:S02]  /*04f0*/  LEA R23, R2.reuse, R29, 0x5 ;  /* 0x0000001d02177211 */ /* 0x041fe400078e28ff */
[----:B------:R-:W-:-:S07]  /*0500*/  LEA R29, R2, R19, 0x5 ;  /* 0x00000013021d7211 */ /* 0x000fce00078e28ff */
.L_x_0:
[----:B------:R-:W0:Y:S02]  /*0510*/  LDC.64 R10, c[0x0][0x388] ;  /* 0x0000e200ff0a7b82 */ /* 0x000e240000000a00 */
[----:B0-----:R-:W-:-:S04]  /*0520*/  IMAD.WIDE.U32 R44, R7, 0x4, R10 ;  /* 0x00000004072c7825 */ /* 0x001fc800078e000a */
[--C-:B------:R-:W-:Y:S01]  /*0530*/  IMAD.WIDE.U32 R34, R9, 0x4, R10.reuse ;  /* 0x0000000409227825 */ /* 0x100fe200078e000a */
[----:B------:R-:W2:Y:S03]  /*0540*/  LDG.E.CONSTANT R30, desc[UR6][R44.64] ;  /* 0x000000062c1e7981 */ /* 0x000ea6000c1e9900 */
[--C-:B------:R-:W-:Y:S01]  /*0550*/  IMAD.WIDE.U32 R12, R8, 0x4, R10.reuse ;  /* 0x00000004080c7825 */ /* 0x100fe200078e000a */
[----:B------:R0:W3:Y:S03]  /*0560*/  LDG.E.CONSTANT R32, desc[UR6][R34.64] ;  /* 0x0000000622207981 */ /* 0x0000e6000c1e9900 */
[--C-:B------:R-:W-:Y:S01]  /*0570*/  IMAD.WIDE.U32 R14, R31, 0x4, R10.reuse ;  /* 0x000000041f0e7825 */ /* 0x100fe200078e000a */
[----:B------:R1:W4:Y:S03]  /*0580*/  LDG.E.CONSTANT R22, desc[UR6][R12.64] ;  /* 0x000000060c167981 */ /* 0x000326000c1e9900 */
[----:B------:R-:W-:Y:S01]  /*0590*/  IMAD.WIDE.U32 R18, R6, 0x4, R10 ;  /* 0x0000000406127825 */ /* 0x000fe200078e000a */
[----:B------:R5:W3:Y:S01]  /*05a0*/  LDG.E.CONSTANT R26, desc[UR6][R14.64] ;  /* 0x000000060e1a7981 */ /* 0x000ae2000c1e9900 */
[----:B0-----:R-:W-:-:S02]  /*05b0*/  IADD3 R35, PT, PT, R33, 0xa00, RZ ;  /* 0x00000a0021237810 */ /* 0x001fc40007ffe0ff */
[--C-:B------:R-:W-:Y:S01]  /*05c0*/  IMAD.WIDE.U32 R36, R33, 0x4, R10.reuse ;  /* 0x0000000421247825 */ /* 0x100fe200078e000a */
[----:B------:R0:W4:Y:S03]  /*05d0*/  LDG.E.CONSTANT R42, desc[UR6][R18.64] ;  /* 0x00000006122a7981 */ /* 0x000126000c1e9900 */
[--C-:B------:R-:W-:Y:S01]  /*05e0*/  IMAD.WIDE.U32 R34, R35, 0x4, R10.reuse ;  /* 0x0000000423227825 */ /* 0x100fe200078e000a */
[C---:B-1----:R-:W-:Y:S01]  /*05f0*/  IADD3 R13, PT, PT, R29.reuse, 0xa00, RZ ;  /* 0x00000a001d0d7810 */ /* 0x042fe20007ffe0ff */
[----:B------:R-:W4:Y:S04]  /*0600*/  LDG.E.CONSTANT R36, desc[UR6][R36.64] ;  /* 0x0000000624247981 */ /* 0x000f28000c1e9900 */
[----:B------:R-:W3:Y:S01]  /*0610*/  LDG.E.CONSTANT R34, desc[UR6][R34.64] ;  /* 0x0000000622227981 */ /* 0x000ee2000c1e9900 */
[----:B------:R-:W-:Y:S01]  /*0620*/  IMAD.WIDE.U32 R16, R29, 0x4, R10 ;  /* 0x000000041d107825 */ /* 0x000fe200078e000a */
[----:B-----5:R-:W-:-:S02]  /*0630*/  IADD3 R15, PT, PT, R31, 0xa00, RZ ;  /* 0x00000a001f0f7810 */ /* 0x020fc40007ffe0ff */
[----:B0-----:R-:W-:Y:S01]  /*0640*/  IADD3 R19, PT, PT, R9, 0xa00, RZ ;  /* 0x00000a0009137810 */ /* 0x001fe20007ffe0ff */
[--C-:B------:R-:W-:Y:S01]  /*0650*/  IMAD.WIDE.U32 R12, R13, 0x4, R10.reuse ;  /* 0x000000040d0c7825 */ /* 0x100fe200078e000a */
[----:B------:R0:W5:Y:S03]  /*0660*/  LDG.E.CONSTANT R20, desc[UR6][R16.64] ;  /* 0x0000000610147981 */ /* 0x000166000c1e9900 */
[--C-:B------:R-:W-:Y:S02]  /*0670*/  IMAD.WIDE.U32 R14, R15, 0x4, R10.reuse ;  /* 0x000000040f0e7825 */ /* 0x100fe400078e000a */
[----:B------:R-:W4:Y:S02]  /*0680*/  LDG.E.CONSTANT R12, desc[UR6][R12.64] ;  /* 0x000000060c0c7981 */ /* 0x000f24000c1e9900 */
[----:B------:R-:W-:Y:S02]  /*0690*/  IMAD.WIDE.U32 R18, R19, 0x4, R10 ;  /* 0x0000000413127825 */ /* 0x000fe400078e000a */
[----:B------:R-:W4:Y:S01]  /*06a0*/  LDG.E.CONSTANT R14, desc[UR6][R14.64] ;  /* 0x000000060e0e7981 */ /* 0x000f22000c1e9900 */
[----:B0-----:R-:W-:-:S03]  /*06b0*/  IADD3 R17, PT, PT, R6, 0xa00, RZ ;  /* 0x00000a0006117810 */ /* 0x001fc60007ffe0ff */
[----:B------:R0:W4:Y:S02]  /*06c0*/  LDG.E.CONSTANT R28, desc[UR6][R18.64] ;  /* 0x00000006121c7981 */ /* 0x000124000c1e9900 */
[----:B------:R-:W-:Y:S01]  /*06d0*/  IMAD.WIDE.U32 R16, R17, 0x4, R10 ;  /* 0x0000000411107825 */ /* 0x000fe200078e000a */
[----:B0-----:R-:W-:-:S03]  /*06e0*/  IADD3 R19, PT, PT, R8, 0xa00, RZ ;  /* 0x00000a0008137810 */ /* 0x001fc60007ffe0ff */
[----:B------:R-:W-:-:S06]  /*06f0*/  IMAD.WIDE.U32 R38, R23, 0x4, R10 ;  /* 0x0000000417267825 */ /* 0x000fcc00078e000a */
[----:B------:R-:W4:Y:S04]  /*0700*/  LDG.E.CONSTANT R38, desc[UR6][R38.64] ;  /* 0x0000000626267981 */ /* 0x000f28000c1e9900 */
[----:B--2---:R0:W-:Y:S04]  /*0710*/  STS [R3+UR4+-0x80], R30 ;  /* 0xffff801e03007988 */ /* 0x0041e80008000804 */
[----:B0-----:R0:W2:Y:S02]  /*0720*/  LDG.E.CONSTANT R30, desc[UR6][R16.64] ;  /* 0x00000006101e7981 */ /* 0x0010a4000c1e9900 */
[----:B0-----:R-:W-:Y:S01]  /*0730*/  IMAD.WIDE.U32 R16, R19, 0x4, R10 ;  /* 0x0000000413107825 */ /* 0x001fe200078e000a */
[----:B------:R-:W-:-:S05]  /*0740*/  IADD3 R19, PT, PT, R7, 0xa00, RZ ;  /* 0x00000a0007137810 */ /* 0x000fca0007ffe0ff */
[----:B------:R-:W2:Y:S01]  /*0750*/  LDG.E.CONSTANT R16, desc[UR6][R16.64] ;  /* 0x0000000610107981 */ /* 0x000ea2000c1e9900 */
[----:B------:R-:W-:-:S06]  /*0760*/  IMAD.WIDE.U32 R18, R19, 0x4, R10 ;  /* 0x0000000413127825 */ /* 0x000fcc00078e000a */
[----:B------:R-:W2:Y:S01]  /*0770*/  LDG.E.CONSTANT R18, desc[UR6][R18.64] ;  /* 0x0000000612127981 */ /* 0x000ea2000c1e9900 */
[----:B------:R-:W-:-:S03]  /*0780*/  IADD3 R35, PT, PT, R23, 0x1400, RZ ;  /* 0x0000140017237810 */ /* 0x000fc60007ffe0ff */
[----:B---3--:R0:W-:Y:S01]  /*0790*/  STS [R3+UR4+0xa0], R34 ;  /* 0x0000a02203007988 */ /* 0x0081e20008000804 */
[----:B------:R-:W-:Y:S02]  /*07a0*/  IADD3 R45, PT, PT, R29, 0x1400, RZ ;  /* 0x000014001d2d7810 */ /* 0x000fe40007ffe0ff */
[----:B------:R-:W-:Y:S01]  /*07b0*/  IADD3 R15, PT, PT, R31, 0x1400, RZ ;  /* 0x000014001f0f7810 */ /* 0x000fe20007ffe0ff */
[----:B------:R1:W-:Y:S01]  /*07c0*/  STS [R3+UR4+0x40], R26 ;  /* 0x0000401a03007988 */ /* 0x0003e20008000804 */
[----:B0-----:R-:W-:Y:S01]  /*07d0*/  IMAD.WIDE.U32 R34, R35, 0x4, R10 ;  /* 0x0000000423227825 */ /* 0x001fe200078e000a */
[----:B------:R-:W-:-:S03]  /*07e0*/  IADD3 R37, PT, PT, R23, 0xa00, RZ ;  /* 0x00000a0017257810 */ /* 0x000fc60007ffe0ff */
[----:B------:R-:W-:Y:S01]  /*07f0*/  IMAD.WIDE.U32 R44, R45, 0x4, R10 ;  /* 0x000000042d2c7825 */ /* 0x000fe200078e000a */
[----:B-1----:R0:W3:Y:S01]  /*0800*/  LDG.E.CONSTANT R26, desc[UR6][R34.64] ;  /* 0x00000006221a7981 */ /* 0x0020e2000c1e9900 */
[----:B------:R-:W-:-:S03]  /*0810*/  IADD3 R13, PT, PT, R6, 0x1400, RZ ;  /* 0x00001400060d7810 */ /* 0x000fc60007ffe0ff */
[----:B-----5:R1:W-:Y:S01]  /*0820*/  STS [R3+UR4+0x20], R20 ;  /* 0x0000201403007988 */ /* 0x0203e20008000804 */
[--C-:B0-----:R-:W-:Y:S01]  /*0830*/  IMAD.WIDE.U32 R34, R15, 0x4, R10.reuse ;  /* 0x000000040f227825 */ /* 0x101fe200078e000a */
[----:B------:R-:W-:Y:S02]  /*0840*/  IADD3 R15, PT, PT, R8, 0x1400, RZ ;  /* 0x00001400080f7810 */ /* 0x000fe40007ffe0ff */
[----:B----4-:R0:W-:Y:S04]  /*0850*/  STS [R3+UR4+-0x60], R36 ;  /* 0xffffa02403007988 */ /* 0x0101e80008000804 */
[----:B-1----:R1:W4:Y:S04]  /*0860*/  LDG.E.CONSTANT R20, desc[UR6][R44.64] ;  /* 0x000000062c147981 */ /* 0x002328000c1e9900 */
[----:B------:R5:W-:Y:S01]  /*0870*/  STS [R3+UR4+0x120], R12 ;  /* 0x0001200c03007988 */ /* 0x000be20008000804 */
[----:B0-----:R-:W-:-:S04]  /*0880*/  IMAD.WIDE.U32 R36, R37, 0x4, R10 ;  /* 0x0000000425247825 */ /* 0x001fc800078e000a */
[----:B-1----:R-:W-:Y:S01]  /*0890*/  IMAD.WIDE.U32 R44, R15, 0x4, R10 ;  /* 0x000000040f2c7825 */ /* 0x002fe200078e000a */
[----:B------:R-:W-:-:S03]  /*08a0*/  IADD3 R15, PT, PT, R7, 0x1400, RZ ;  /* 0x00001400070f7810 */ /* 0x000fc60007ffe0ff */
[--C-:B-----5:R-:W-:Y:S01]  /*08b0*/  IMAD.WIDE.U32 R12, R13, 0x4, R10.reuse ;  /* 0x000000040d0c7825 */ /* 0x120fe200078e000a */
[----:B------:R0:W-:Y:S04]  /*08c0*/  STS [R3+UR4+-0x40], R32 ;  /* 0xffffc02003007988 */ /* 0x0001e80008000804 */
[----:B------:R1:W-:Y:S04]  /*08d0*/  STS [R3+UR4+0xc0], R28 ;  /* 0x0000c01c03007988 */ /* 0x0003e80008000804 */
[----:B------:R5:W-:Y:S04]  /*08e0*/  STS [R3+UR4+0x140], R14 ;  /* 0x0001400e03007988 */ /* 0x000be80008000804 */
[----:B0-----:R-:W3:Y:S04]  /*08f0*/  LDG.E.CONSTANT R32, desc[UR6][R36.64] ;  /* 0x0000000624207981 */ /* 0x001ee8000c1e9900 */
[----:B-1----:R0:W3:Y:S01]  /*0900*/  LDG.E.CONSTANT R28, desc[UR6][R12.64] ;  /* 0x000000060c1c7981 */ /* 0x0020e2000c1e9900 */
[----:B-----5:R-:W-:-:S03]  /*0910*/  IMAD.WIDE.U32 R14, R15, 0x4, R10 ;  /* 0x000000040f0e7825 */ /* 0x020fc600078e000a */
[----:B------:R1:W-:Y:S04]  /*0920*/  STS [R3+UR4+0x60], R22 ;  /* 0x0000601603007988 */ /* 0x0003e80008000804 */
[----:B------:R-:W5:Y:S01]  /*0930*/  LDG.E.CONSTANT R14, desc[UR6][R14.64] ;  /* 0x000000060e0e7981 */ /* 0x000f62000c1e9900 */
[C---:B0-----:R-:W-:Y:S02]  /*0940*/  IADD3 R13, PT, PT, R33.reuse, 0x1e00, RZ ;  /* 0x00001e00210d7810 */ /* 0x041fe40007ffe0ff */
[----:B------:R-:W-:Y:S01]  /*0950*/  IADD3 R37, PT, PT, R33, 0x1400, RZ ;  /* 0x0000140021257810 */ /* 0x000fe20007ffe0ff */
[----:B-1----:R0:W5:Y:S02]  /*0960*/  LDG.E.CONSTANT R22, desc[UR6][R34.64] ;  /* 0x0000000622167981 */ /* 0x002164000c1e9900 */
[----:B------:R-:W-:Y:S01]  /*0970*/  IMAD.WIDE.U32 R12, R13, 0x4, R10 ;  /* 0x000000040d0c7825 */ /* 0x000fe200078e000a */
[----:B------:R-:W-:-:S02]  /*0980*/  IADD3 R39, PT, PT, R9, 0x1400, RZ ;  /* 0x0000140009277810 */ /* 0x000fc40007ffe0ff */
[----:B------:R-:W-:-:S03]  /*0990*/  IADD3 R17, PT, PT, R23, 0x1e00, RZ ;  /* 0x00001e0017117810 */ /* 0x000fc60007ffe0ff */
[----:B------:R1:W5:Y:S01]  /*09a0*/  LDG.E.CONSTANT R12, desc[UR6][R12.64] ;  /* 0x000000060c0c7981 */ /* 0x000362000c1e9900 */
[----:B------:R-:W-:-:S03]  /*09b0*/  IMAD.WIDE.U32 R36, R37, 0x4, R10 ;  /* 0x0000000425247825 */ /* 0x000fc600078e000a */
[----:B------:R0:W-:Y:S01]  /*09c0*/  STS [R3+UR4], R38 ;  /* 0x0000002603007988 */ /* 0x0001e20008000804 */
[----:B------:R-:W-:-:S03]  /*09d0*/  IADD3 R19, PT, PT, R6, 0x1e00, RZ ;  /* 0x00001e0006137810 */ /* 0x000fc60007ffe0ff */
[----:B------:R-:W5:Y:S01]  /*09e0*/  LDG.E.CONSTANT R36, desc[UR6][R36.64] ;  /* 0x0000000624247981 */ /* 0x000f62000c1e9900 */
[----:B0-----:R-:W-:-:S06]  /*09f0*/  IMAD.WIDE.U32 R38, R39, 0x4, R10 ;  /* 0x0000000427267825 */ /* 0x001fcc00078e000a */
[----:B------:R-:W5:Y:S04]  /*0a00*/  LDG.E.CONSTANT R38, desc[UR6][R38.64] ;  /* 0x0000000626267981 */ /* 0x000f68000c1e9900 */
[----:B--2---:R0:W-:Y:S04]  /*0a10*/  STS [R3+UR4+0xe0], R30 ;  /* 0x0000e01e03007988 */ /* 0x0041e80008000804 */
[----:B0-----:R0:W2:Y:S04]  /*0a20*/  LDG.E.CONSTANT R30, desc[UR6][R44.64] ;  /* 0x000000062c1e7981 */ /* 0x0010a8000c1e9900 */
[----:B------:R1:W-:Y:S02]  /*0a30*/  STS [R3+UR4+0x160], R16 ;  /* 0x0001601003007988 */ /* 0x0003e40008000804 */
[----:B-1----:R-:W-:-:S02]  /*0a40*/  IMAD.WIDE.U32 R16, R17, 0x4, R10 ;  /* 0x0000000411107825 */ /* 0x002fc400078e000a */
[----:B------:R1:W-:Y:S04]  /*0a50*/  STS [R3+UR4+0x80], R18 ;  /* 0x0000801203007988 */ /* 0x0003e80008000804 */
[----:B------:R0:W2:Y:S01]  /*0a60*/  LDG.E.CONSTANT R16, desc[UR6][R16.64] ;  /* 0x0000000610107981 */ /* 0x0000a2000c1e9900 */
[----:B-1----:R-:W-:-:S06]  /*0a70*/  IMAD.WIDE.U32 R18, R19, 0x4, R10 ;  /* 0x0000000413127825 */ /* 0x002fcc00078e000a */
[----:B------:R-:W2:Y:S01]  /*0a80*/  LDG.E.CONSTANT R18, desc[UR6][R18.64] ;  /* 0x0000000612127981 */ /* 0x000ea2000c1e9900 */
[----:B------:R-:W-:Y:S02]  /*0a90*/  IADD3 R35, PT, PT, R9, 0x1e00, RZ ;  /* 0x00001e0009237810 */ /* 0x000fe40007ffe0ff */
[----:B------:R-:W-:Y:S02]  /*0aa0*/  IADD3 R13, PT, PT, R31, 0x1e00, RZ ;  /* 0x00001e001f0d7810 */ /* 0x000fe40007ffe0ff */
[----:B0-----:R-:W-:Y:S01]  /*0ab0*/  IADD3 R45, PT, PT, R8, 0x1e00, RZ ;  /* 0x00001e00082d7810 */ /* 0x001fe20007ffe0ff */
[--C-:B------:R-:W-:Y:S01]  /*0ac0*/  IMAD.WIDE.U32 R34, R35, 0x4, R10.reuse ;  /* 0x0000000423227825 */ /* 0x100fe200078e000a */
[----:B------:R-:W-:Y:S02]  /*0ad0*/  IADD3 R15, PT, PT, R9, 0x2800, RZ ;  /* 0x00002800090f7810 */ /* 0x000fe40007ffe0ff */
[----:B------:R-:W-:Y:S01]  /*0ae0*/  IADD3 R17, PT, PT, R23, 0x2800, RZ ;  /* 0x0000280017117810 */ /* 0x000fe20007ffe0ff */
[--C-:B------:R-:W-:Y:S01]  /*0af0*/  IMAD.WIDE.U32 R44, R45, 0x4, R10.reuse ;  /* 0x000000042d2c7825 */ /* 0x100fe200078e000a */
[----:B------:R-:W-:Y:S04]  /*0b00*/  STS [R3+UR4+-0x20], R42 ;  /* 0xffffe02a03007988 */ /* 0x000fe80008000804 */
[----:B----4-:R0:W-:Y:S04]  /*0b10*/  STS [R3+UR4+0x220], R20 ;  /* 0x0002201403007988 */ /* 0x0101e80008000804 */
[----:B0-----:R0:W4:Y:S04]  /*0b20*/  LDG.E.CONSTANT R20, desc[UR6][R44.64] ;  /* 0x000000062c147981 */ /* 0x001128000c1e9900 */
[----:B---3--:R1:W-:Y:S01]  /*0b30*/  STS [R3+UR4+0x100], R32 ;  /* 0x0001002003007988 */ /* 0x0083e20008000804 */
[----:B0-----:R-:W-:Y:S01]  /*0b40*/  IMAD.WIDE.U32 R44, R17, 0x4, R10 ;  /* 0x00000004112c7825 */ /* 0x001fe200078e000a */
[----:B------:R-:W-:-:S02]  /*0b50*/  IADD3 R17, PT, PT, R29, 0x2800, RZ ;  /* 0x000028001d117810 */ /* 0x000fc40007ffe0ff */
[----:B-1----:R0:W3:Y:S04]  /*0b60*/  LDG.E.CONSTANT R32, desc[UR6][R34.64] ;  /* 0x0000000622207981 */ /* 0x0020e8000c1e9900 */
[----:B-----5:R1:W-:Y:S01]  /*0b70*/  STS [R3+UR4+0x180], R14 ;  /* 0x0001800e03007988 */ /* 0x0203e20008000804 */
[----:B0-----:R-:W-:Y:S01]  /*0b80*/  IMAD.WIDE.U32 R34, R13, 0x4, R10 ;  /* 0x000000040d227825 */ /* 0x001fe200078e000a */
[----:B------:R-:W-:-:S03]  /*0b90*/  IADD3 R13, PT, PT, R33, 0x2800, RZ ;  /* 0x00002800210d7810 */ /* 0x000fc60007ffe0ff */
[--C-:B-1----:R-:W-:Y:S01]  /*0ba0*/  IMAD.WIDE.U32 R14, R15, 0x4, R10.reuse ;  /* 0x000000040f0e7825 */ /* 0x102fe200078e000a */
[----:B------:R0:W5:Y:S04]  /*0bb0*/  LDG.E.CONSTANT R42, desc[UR6][R34.64] ;  /* 0x00000006222a7981 */ /* 0x000168000c1e9900 */
[----:B------:R1:W-:Y:S01]  /*0bc0*/  STS [R3+UR4+0x240], R22 ;  /* 0x0002401603007988 */ /* 0x0003e20008000804 */
[----:B0-----:R-:W-:Y:S01]  /*0bd0*/  IMAD.WIDE.U32 R34, R13, 0x4, R10 ;  /* 0x000000040d227825 */ /* 0x001fe200078e000a */
[----:B------:R-:W-:Y:S02]  /*0be0*/  IADD3 R13, PT, PT, R6, 0x2800, RZ ;  /* 0x00002800060d7810 */ /* 0x000fe40007ffe0ff */
[----:B------:R0:W-:Y:S04]  /*0bf0*/  STS [R3+UR4+0x2a0], R12 ;  /* 0x0002a00c03007988 */ /* 0x0001e80008000804 */
[----:B-1----:R1:W5:Y:S01]  /*0c00*/  LDG.E.CONSTANT R22, desc[UR6][R14.64] ;  /* 0x000000060e167981 */ /* 0x002362000c1e9900 */
[----:B------:R-:W-:-:S03]  /*0c10*/  IADD3 R37, PT, PT, R29, 0x1e00, RZ ;  /* 0x00001e001d257810 */ /* 0x000fc60007ffe0ff */
[----:B------:R1:W-:Y:S01]  /*0c20*/  STS [R3+UR4+0x1e0], R28 ;  /* 0x0001e01c03007988 */ /* 0x0003e20008000804 */
[--C-:B0-----:R-:W-:Y:S01]  /*0c30*/  IMAD.WIDE.U32 R12, R13, 0x4, R10.reuse ;  /* 0x000000040d0c7825 */ /* 0x101fe200078e000a */
[----:B------:R-:W-:Y:S02]  /*0c40*/  IADD3 R39, PT, PT, R7, 0x1e00, RZ ;  /* 0x00001e0007277810 */ /* 0x000fe40007ffe0ff */
[----:B------:R0:W-:Y:S01]  /*0c50*/  STS [R3+UR4+0x1a0], R36 ;  /* 0x0001a02403007988 */ /* 0x0001e20008000804 */
[----:B-1----:R-:W-:Y:S01]  /*0c60*/  IMAD.WIDE.U32 R14, R17, 0x4, R10 ;  /* 0x00000004110e7825 */ /* 0x002fe200078e000a */
[----:B------:R-:W-:Y:S02]  /*0c70*/  IADD3 R17, PT, PT, R31, 0x2800, RZ ;  /* 0x000028001f117810 */ /* 0x000fe40007ffe0ff */
[----:B------:R1:W-:Y:S01]  /*0c80*/  STS [R3+UR4+0x1c0], R38 ;  /* 0x0001c02603007988 */ /* 0x0003e20008000804 */
[----:B------:R-:W-:-:S03]  /*0c90*/  IADD3 R19, PT, PT, R8, 0x2800, RZ ;  /* 0x0000280008137810 */ /* 0x000fc60007ffe0ff */
[----:B------:R1:W5:Y:S01]  /*0ca0*/  LDG.E.CONSTANT R28, desc[UR6][R12.64] ;  /* 0x000000060c1c7981 */ /* 0x000362000c1e9900 */
[----:B0-----:R-:W-:-:S03]  /*0cb0*/  IMAD.WIDE.U32 R36, R37, 0x4, R10 ;  /* 0x0000000425247825 */ /* 0x001fc600078e000a */
[----:B------:R0:W-:Y:S01]  /*0cc0*/  STS [R3+UR4+0x200], R26 ;  /* 0x0002001a03007988 */ /* 0x0001e20008000804 */
[----:B-1----:R-:W-:-:S03]  /*0cd0*/  IMAD.WIDE.U32 R38, R39, 0x4, R10 ;  /* 0x0000000427267825 */ /* 0x002fc600078e000a */
[----:B------:R-:W5:Y:S01]  /*0ce0*/  LDG.E.CONSTANT R36, desc[UR6][R36.64] ;  /* 0x0000000624247981 */ /* 0x000f62000c1e9900 */
[--C-:B------:R-:W-:Y:S01]  /*0cf0*/  IMAD.WIDE.U32 R12, R17, 0x4, R10.reuse ;  /* 0x00000004110c7825 */ /* 0x100fe200078e000a */
[----:B------:R-:W-:Y:S02]  /*0d00*/  IADD3 R17, PT, PT, R7, 0x2800, RZ ;  /* 0x0000280007117810 */ /* 0x000fe40007ffe0ff */
[----:B------:R-:W5:Y:S04]  /*0d10*/  LDG.E.CONSTANT R38, desc[UR6][R38.64] ;  /* 0x0000000626267981 */ /* 0x000f68000c1e9900 */
[----:B------:R-:W5:Y:S04]  /*0d20*/  LDG.E.CONSTANT R34, desc[UR6][R34.64] ;  /* 0x0000000622227981 */ /* 0x000f68000c1e9900 */
[----:B0-----:R-:W5:Y:S04]  /*0d30*/  LDG.E.CONSTANT R26, desc[UR6][R44.64] ;  /* 0x000000062c1a7981 */ /* 0x001f68000c1e9900 */
[----:B--2---:R0:W-:Y:S04]  /*0d40*/  STS [R3+UR4+0x260], R30 ;  /* 0x0002601e03007988 */ /* 0x0041e80008000804 */
[----:B0-----:R-:W2:Y:S04]  /*0d50*/  LDG.E.CONSTANT R30, desc[UR6][R12.64] ;  /* 0x000000060c1e7981 */ /* 0x001ea8000c1e9900 */
[----:B------:R0:W-:Y:S02]  /*0d60*/  STS [R3+UR4+0x300], R16 ;  /* 0x0003001003007988 */ /* 0x0001e40008000804 */
[----:B0-----:R-:W-:-:S04]  /*0d70*/  IMAD.WIDE.U32 R16, R17, 0x4, R10 ;  /* 0x0000000411107825 */ /* 0x001fc800078e000a */
[----:B------:R-:W-:Y:S01]  /*0d80*/  IMAD.WIDE.U32 R10, R19, 0x4, R10 ;  /* 0x00000004130a7825 */ /* 0x000fe200078e000a */
[----:B------:R0:W-:Y:S04]  /*0d90*/  STS [R3+UR4+0x2e0], R18 ;  /* 0x0002e01203007988 */ /* 0x0001e80008000804 */
[----:B------:R-:W2:Y:S04]  /*0da0*/  LDG.E.CONSTANT R16, desc[UR6][R16.64] ;  /* 0x0000000610107981 */ /* 0x000ea8000c1e9900 */
[----:B------:R-:W2:Y:S04]  /*0db0*/  LDG.E.CONSTANT R10, desc[UR6][R10.64] ;  /* 0x000000060a0a7981 */ /* 0x000ea8000c1e9900 */
[----:B0-----:R-:W2:Y:S04]  /*0dc0*/  LDG.E.CONSTANT R18, desc[UR6][R14.64] ;  /* 0x000000060e127981 */ /* 0x001ea8000c1e9900 */
[----:B----4-:R0:W-:Y:S01]  /*0dd0*/  STS [R3+UR4+0x360], R20 ;  /* 0x0003601403007988 */ /* 0x0101e20008000804 */
[----:B------:R-:W-:-:S02]  /*0de0*/  IADD3 R33, PT, PT, R33, 0x3200, RZ ;  /* 0x0000320021217810 */ /* 0x000fc40007ffe0ff */
[----:B------:R-:W-:Y:S02]  /*0df0*/  IADD3 R9, PT, PT, R9, 0x3200, RZ ;  /* 0x0000320009097810 */ /* 0x000fe40007ffe0ff */
[----:B------:R-:W-:Y:S02]  /*0e00*/  IADD3 R6, PT, PT, R6, 0x3200, RZ ;  /* 0x0000320006067810 */ /* 0x000fe40007ffe0ff */
[----:B------:R-:W-:Y:S02]  /*0e10*/  IADD3 R23, PT, PT, R23, 0x3200, RZ ;  /* 0x0000320017177810 */ /* 0x000fe40007ffe0ff */
[----:B------:R-:W-:Y:S02]  /*0e20*/  IADD3 R29, PT, PT, R29, 0x3200, RZ ;  /* 0x000032001d1d7810 */ /* 0x000fe40007ffe0ff */
[----:B------:R-:W-:Y:S01]  /*0e30*/  IADD3 R31, PT, PT, R31, 0x3200, RZ ;  /* 0x000032001f1f7810 */ /* 0x000fe20007ffe0ff */
[----:B---3--:R0:W-:Y:S04]  /*0e40*/  STS [R3+UR4+0x2c0], R32 ;  /* 0x0002c02003007988 */ /* 0x0081e80008000804 */
[----:B-----5:R0:W-:Y:S04]  /*0e50*/  STS [R3+UR4+0x340], R42 ;  /* 0x0003402a03007988 */ /* 0x0201e80008000804 */
[----:B------:R0:W-:Y:S04]  /*0e60*/  STS [R3+UR4+0x3c0], R22 ;  /* 0x0003c01603007988 */ /* 0x0001e80008000804 */
[----:B------:R0:W-:Y:S04]  /*0e70*/  STS [R3+UR4+0x3e0], R28 ;  /* 0x0003e01c03007988 */ /* 0x0001e80008000804 */
[----:B------:R0:W-:Y:S04]  /*0e80*/  STS [R3+UR4+0x320], R36 ;  /* 0x0003202403007988 */ /* 0x0001e80008000804 */
[----:B------:R0:W-:Y:S04]  /*0e90*/  STS [R3+UR4+0x280], R38 ;  /* 0x0002802603007988 */ /* 0x0001e80008000804 */
[----:B------:R0:W-:Y:S04]  /*0ea0*/  STS [R3+UR4+0x3a0], R34 ;  /* 0x0003a02203007988 */ /* 0x0001e80008000804 */
[----:B------:R0:W-:Y:S01]  /*0eb0*/  STS [R3+UR4+0x400], R26 ;  /* 0x0004001a03007988 */ /* 0x0001e20008000804 */
[----:B------:R-:W-:-:S02]  /*0ec0*/  IADD3 R8, PT, PT, R8, 0x3200, RZ ;  /* 0x0000320008087810 */ /* 0x000fc40007ffe0ff */
[----:B------:R-:W-:Y:S01]  /*0ed0*/  IADD3 R7, PT, PT, R7, 0x3200, RZ ;  /* 0x0000320007077810 */ /* 0x000fe20007ffe0ff */
[----:B--2---:R0:W-:Y:S04]  /*0ee0*/  STS [R3+UR4+0x440], R30 ;  /* 0x0004401e03007988 */ /* 0x0041e80008000804 */
[----:B------:R0:W-:Y:S04]  /*0ef0*/  STS [R3+UR4+0x380], R16 ;  /* 0x0003801003007988 */ /* 0x0001e80008000804 */
[----:B------:R0:W-:Y:S04]  /*0f00*/  STS [R3+UR4+0x460], R10 ;  /* 0x0004600a03007988 */ /* 0x0001e80008000804 */
[----:B------:R0:W-:Y:S01]  /*0f10*/  STS [R3+UR4+0x420], R18 ;  /* 0x0004201203007988 */ /* 0x0001e20008000804 */
[----:B------:R-:W-:-:S04]  /*0f20*/  UIADD3 UR4, UPT, UPT, UR4, 0x500, URZ ;  /* 0x0000050004047890 */ /* 0x000fc8000fffe0ff */
[----:B------:R-:W-:-:S09]  /*0f30*/  UISETP.NE.AND UP0, UPT, UR4, 0x1480, UPT ;  /* 0x000014800400788c */ /* 0x000fd2000bf05270 */
[----:B0-----:R-:W-:Y:S05]  /*0f40*/  BRA.U UP0, `(.L_x_0) ;  /* 0xfffffff500707547 */ /* 0x001fea000b83ffff */
[----:B------:R-:W-:Y:S01]  /*0f50*/  BAR.SYNC.DEFER_BLOCKING 0x0 ;  /* 0x0000000000007b1d */ /* 0x000fe20000010000 */
[----:B------:R-:W-:Y:S02]  /*0f60*/  IADD3 R5, PT, PT, R5, 0x80, RZ ;  /* 0x0000008005057810 */ /* 0x000fe40007ffe0ff */
[----:B------:R-:W-:Y:S02]  /*0f70*/  IADD3 R2, PT, PT, R2, 0x1, RZ ;  /* 0x0000000102027810 */ /* 0x000fe40007ffe0ff */
[----:B------:R-:W-:Y:S02]  /*0f80*/  LEA R26, R4, R5, 0x18 ;  /* 0x00000005041a7211 */ /* 0x000fe400078ec0ff */
[----:B------:R-:W-:Y:S01]  /*0f90*/  ISETP.NE.AND P0, PT, R2, 0x28, PT ;  /* 0x000000280200780c */ /* 0x000fe20003f05270 */
[----:B------:R-:W0:Y:S02]  /*0fa0*/  S2R R45, SR_CgaCtaId ;  /* 0x00000000002d7919 */ /* 0x000e240000008800 */
[----:B------:R-:W-:Y:S01]  /*0fb0*/  IMAD R26, R41, 0x280, R26 ;  /* 0x00000280291a7824 */ /* 0x000fe200078e021a */
[----:B------:R-:W-:Y:S04]  /*0fc0*/  LDS.128 R4, [R40] ;  /* 0x0000000028047984 */ /* 0x000fe80000000c00 */
[----:B------:R-:W1:Y:S04]  /*0fd0*/  LDS.128 R8, [R26] ;  /* 0x000000001a087984 */ /* 0x000e680000000c00 */
[----:B------:R-:W-:Y:S04]  /*0fe0*/  LDS.128 R28, [R40+0x10] ;  /* 0x00001000281c7984 */ /* 0x000fe80000000c00 */
[----:B------:R-:W2:Y:S04]  /*0ff0*/  LDS.128 R16, [R26+0x10] ;  /* 0x000010001a107984 */ /* 0x000ea80000000c00 */
[----:B------:R-:W-:Y:S04]  /*1000*/  LDS.128 R32, [R40+0x20] ;  /* 0x0000200028207984 */ /* 0x000fe80000000c00 */
[----:B------:R-:W3:Y:S04]  /*1010*/  LDS.128 R12, [R26+0x20] ;  /* 0x000020001a0c7984 */ /* 0x000ee80000000c00 */
[----:B------:R-:W-:Y:S01]  /*1020*/  LDS.128 R36, [R40+0x30] ;  /* 0x0000300028247984 */ /* 0x000fe20000000c00 */
[----:B-1----:R-:W-:-:S03]  /*1030*/  FFMA R8, R4, R8, R21 ;  /* 0x0000000804087223 */ /* 0x002fc60000000015 */
[----:B------:R-:W-:Y:S01]  /*1040*/  LDS.128 R20, [R40+0x40] ;  /* 0x0000400028147984 */ /* 0x000fe20000000c00 */
[----:B------:R-:W-:-:S04]  /*1050*/  FFMA R9, R5, R9, R8 ;  /* 0x0000000905097223 */ /* 0x000fc80000000008 */
[----:B------:R-:W-:-:S04]  /*1060*/  FFMA R10, R6, R10, R9 ;  /* 0x0000000a060a7223 */ /* 0x000fc80000000009 */
[----:B------:R-:W-:-:S04]  /*1070*/  FFMA R11, R7, R11, R10 ;  /* 0x0000000b070b7223 */ /* 0x000fc8000000000a */
[----:B--2---:R-:W-:Y:S02]  /*1080*/  FFMA R16, R28, R16, R11 ;  /* 0x000000101c107223 */ /* 0x004fe4000000000b */
[----:B------:R-:W1:Y:S02]  /*1090*/  LDS.128 R8, [R26+0x30] ;  /* 0x000030001a087984 */ /* 0x000e640000000c00 */
[----:B------:R-:W-:-:S04]  /*10a0*/  FFMA R17, R29, R17, R16 ;  /* 0x000000111d117223 */ /* 0x000fc80000000010 */
[----:B------:R-:W-:-:S04]  /*10b0*/  FFMA R18, R30, R18, R17 ;  /* 0x000000121e127223 */ /* 0x000fc80000000011 */
[----:B------:R-:W-:-:S04]  /*10c0*/  FFMA R19, R31, R19, R18 ;  /* 0x000000131f137223 */ /* 0x000fc80000000012 */
[----:B---3--:R-:W-:-:S04]  /*10d0*/  FFMA R12, R32, R12, R19 ;  /* 0x0000000c200c7223 */ /* 0x008fc80000000013 */
[----:B------:R-:W-:-:S04]  /*10e0*/  FFMA R13, R33, R13, R12 ;  /* 0x0000000d210d7223 */ /* 0x000fc8000000000c */
[----:B------:R-:W-:-:S04]  /*10f0*/  FFMA R14, R34, R14, R13 ;  /* 0x0000000e220e7223 */ /* 0x000fc8000000000d */
[----:B------:R-:W-:-:S04]  /*1100*/  FFMA R15, R35, R15, R14 ;  /* 0x0000000f230f7223 */ /* 0x000fc8000000000e */
[----:B-1----:R-:W-:Y:S02]  /*1110*/  FFMA R8, R36, R8, R15 ;  /* 0x0000000824087223 */ /* 0x002fe4000000000f */
[----:B------:R-:W1:Y:S02]  /*1120*/  LDS.128 R12, [R26+0x40] ;  /* 0x000040001a0c7984 */ /* 0x000e640000000c00 */
[----:B------:R-:W-:Y:S01]  /*1130*/  FFMA R9, R37, R9, R8 ;  /* 0x0000000925097223 */ /* 0x000fe20000000008 */
[----:B------:R-:W-:-:S03]  /*1140*/  MOV R8, 0x400 ;  /* 0x0000040000087802 */ /* 0x000fc60000000f00 */
[----:B------:R-:W-:-:S04]  /*1150*/  FFMA R10, R38, R10, R9 ;  /* 0x0000000a260a7223 */ /* 0x000fc80000000009 */
[----:B------:R-:W-:Y:S01]  /*1160*/  FFMA R11, R39, R11, R10 ;  /* 0x0000000b270b7223 */ /* 0x000fe2000000000a */
[----:B------:R-:W-:-:S04]  /*1170*/  IADD3 R10, PT, PT, R8, 0x80, RZ ;  /* 0x00000080080a7810 */ /* 0x000fc80007ffe0ff */
[C---:B0-----:R-:W-:Y:S02]  /*1180*/  LEA R10, R45.reuse, R10, 0x18 ;  /* 0x0000000a2d0a7211 */ /* 0x041fe400078ec0ff */
[----:B------:R-:W-:-:S03]  /*1190*/  LEA R45, R45, R8, 0x18 ;  /* 0x000000082d2d7211 */ /* 0x000fc600078ec0ff */
[----:B------:R-:W-:Y:S02]  /*11a0*/  IMAD R44, R41, 0x280, R10 ;  /* 0x00000280292c7824 */ /* 0x000fe400078e020a */
[----:B-1----:R-:W-:-:S03]  /*11b0*/  FFMA R12, R20, R12, R11 ;  /* 0x0000000c140c7223 */ /* 0x002fc6000000000b */
[----:B------:R-:W0:Y:S01]  /*11c0*/  LDS.128 R8, [R44+0x80] ;  /* 0x000080002c087984 */ /* 0x000e220000000c00 */
[----:B------:R-:W-:-:S04]  /*11d0*/  FFMA R13, R21, R13, R12 ;  /* 0x0000000d150d7223 */ /* 0x000fc8000000000c */
[----:B------:R-:W-:-:S04]  /*11e0*/  FFMA R14, R22, R14, R13 ;  /* 0x0000000e160e7223 */ /* 0x000fc8000000000d */
[----:B------:R-:W-:Y:S02]  /*11f0*/  FFMA R41, R23, R15, R14 ;  /* 0x0000000f17297223 */ /* 0x000fe4000000000e */
[----:B------:R-:W-:Y:S01]  /*1200*/  LDS.128 R12, [R44+0x110] ;  /* 0x000110002c0c7984 */ /* 0x000fe20000000c00 */
[----:B0-----:R-:W-:-:S04]  /*1210*/  FFMA R8, R4, R8, R24 ;  /* 0x0000000804087223 */ /* 0x001fc80000000018 */
[----:B------:R-:W-:-:S04]  /*1220*/  FFMA R9, R5, R9, R8 ;  /* 0x0000000905097223 */ /* 0x000fc80000000008 */
[----:B------:R-:W-:-:S04]  /*1230*/  FFMA R10, R6, R10, R9 ;  /* 0x0000000a060a7223 */ /* 0x000fc80000000009 */
[----:B------:R-:W-:Y:S02]  /*1240*/  FFMA R17, R7, R11, R10 ;  /* 0x0000000b07117223 */ /* 0x000fe4000000000a */
[----:B------:R-:W0:Y:S02]  /*1250*/  LDS.128 R8, [R44+0x100] ;  /* 0x000100002c087984 */ /* 0x000e240000000c00 */
[----:B0-----:R-:W-:-:S04]  /*1260*/  FFMA R8, R4, R8, R43 ;  /* 0x0000000804087223 */ /* 0x001fc8000000002b */
[----:B------:R-:W-:-:S04]  /*1270*/  FFMA R9, R5, R9, R8 ;  /* 0x0000000905097223 */ /* 0x000fc80000000008 */
[----:B------:R-:W-:-:S04]  /*1280*/  FFMA R10, R6, R10, R9 ;  /* 0x0000000a060a7223 */ /* 0x000fc80000000009 */
[----:B------:R-:W-:Y:S02]  /*1290*/  FFMA R19, R7, R11, R10 ;  /* 0x0000000b07137223 */ /* 0x000fe4000000000a */
[----:B------:R-:W0:Y:S02]  /*12a0*/  LDS.128 R8, [R44+0x180] ;  /* 0x000180002c087984 */ /* 0x000e240000000c00 */
[----:B------:R-:W-:-:S04]  /*12b0*/  FFMA R12, R28, R12, R19 ;  /* 0x0000000c1c0c7223 */ /* 0x000fc80000000013 */
[----:B------:R-:W-:-:S04]  /*12c0*/  FFMA R13, R29, R13, R12 ;  /* 0x0000000d1d0d7223 */ /* 0x000fc8000000000c */
[----:B------:R-:W-:Y:S01]  /*12d0*/  FFMA R14, R30, R14, R13 ;  /* 0x0000000e1e0e7223 */ /* 0x000fe2000000000d */
        /* <DEDUP_REMOVED lines=10> */
[----:B0-----:R-:W-:Y:S02]  /*1380*/  FFMA R4, R28, R4, R17 ;  /* 0x000000041c047223 */ /* 0x001fe40000000011 */
[----:B------:R-:W0:Y:S02]  /*1390*/  LDS.128 R16, [R44+0x190] ;  /* 0x000190002c107984 */ /* 0x000e240000000c00 */
[----:B------:R-:W-:-:S04]  /*13a0*/  FFMA R5, R29, R5, R4 ;  /* 0x000000051d057223 */ /* 0x000fc80000000004 */
[----:B------:R-:W-:Y:S01]  /*13b0*/  FFMA R6, R30, R6, R5 ;  /* 0x000000061e067223 */ /* 0x000fe20000000005 */
[C---:B------:R-:W-:Y:S02]  /*13c0*/  FFMA R5, R31.reuse, R15, R14 ;  /* 0x0000000f1f057223 */ /* 0x040fe4000000000e */
[----:B------:R-:W1:Y:S01]  /*13d0*/  LDS.128 R12, [R44+0x120] ;  /* 0x000120002c0c7984 */ /* 0x000e620000000c00 */
[----:B------:R-:W-:Y:S01]  /*13e0*/  FFMA R7, R31, R7, R6 ;  /* 0x000000071f077223 */ /* 0x000fe20000000006 */
[----:B0-----:R-:W-:Y:S02]  /*13f0*/  FFMA R16, R28, R16, R27 ;  /* 0x000000101c107223 */ /* 0x001fe4000000001b */
[----:B------:R-:W0:Y:S02]  /*1400*/  LDS.128 R24, [R44+0x210] ;  /* 0x000210002c187984 */ /* 0x000e240000000c00 */
[----:B------:R-:W-:-:S04]  /*1410*/  FFMA R17, R29, R17, R16 ;  /* 0x000000111d117223 */ /* 0x000fc80000000010 */
[----:B------:R-:W-:Y:S01]  /*1420*/  FFMA R18, R30, R18, R17 ;  /* 0x000000121e127223 */ /* 0x000fe20000000011 */
[----:B-1----:R-:W-:-:S04]  /*1430*/  FFMA R12, R32, R12, R5 ;  /* 0x0000000c200c7223 */ /* 0x002fc80000000005 */
[----:B------:R-:W-:-:S04]  /*1440*/  FFMA R13, R33, R13, R12 ;  /* 0x0000000d210d7223 */ /* 0x000fc8000000000c */
[----:B------:R-:W-:-:S04]  /*1450*/  FFMA R14, R34, R14, R13 ;  /* 0x0000000e220e7223 */ /* 0x000fc8000000000d */
[----:B------:R-:W-:Y:S01]  /*1460*/  FFMA R15, R35, R15, R14 ;  /* 0x0000000f230f7223 */ /* 0x000fe2000000000e */
[----:B0-----:R-:W-:Y:S02]  /*1470*/  FFMA R24, R28, R24, R11 ;  /* 0x000000181c187223 */ /* 0x001fe4000000000b */
[----:B------:R-:W0:Y:S02]  /*1480*/  LDS.128 R8, [R44+0xa0] ;  /* 0x0000a0002c087984 */ /* 0x000e240000000c00 */
[----:B------:R-:W-:-:S04]  /*1490*/  FFMA R25, R29, R25, R24 ;  /* 0x000000191d197223 */ /* 0x000fc80000000018 */
[----:B------:R-:W-:Y:S01]  /*14a0*/  FFMA R26, R30, R26, R25 ;  /* 0x0000001a1e1a7223 */ /* 0x000fe20000000019 */
[C---:B------:R-:W-:Y:S02]  /*14b0*/  FFMA R25, R31.reuse, R19, R18 ;  /* 0x000000131f197223 */ /* 0x040fe40000000012 */
[----:B------:R-:W1:Y:S01]  /*14c0*/  LDS.128 R16, [R44+0x1a0] ;  /* 0x0001a0002c107984 */ /* 0x000e620000000c00 */
[----:B------:R-:W-:-:S03]  /*14d0*/  FFMA R27, R31, R27, R26 ;  /* 0x0000001b1f1b7223 */ /* 0x000fc6000000001a */
[----:B------:R-:W2:Y:S01]  /*14e0*/  LDS.128 R28, [R44+0x220] ;  /* 0x000220002c1c7984 */ /* 0x000ea20000000c00 */
[----:B0-----:R-:W-:-:S03]  /*14f0*/  FFMA R8, R32, R8, R7 ;  /* 0x0000000820087223 */ /* 0x001fc60000000007 */
[----:B------:R-:W0:Y:S01]  /*1500*/  LDS.128 R4, [R44+0xb0] ;  /* 0x0000b0002c047984 */ /* 0x000e220000000c00 */
[----:B------:R-:W-:-:S04]  /*1510*/  FFMA R9, R33, R9, R8 ;  /* 0x0000000921097223 */ /* 0x000fc80000000008 */
[----:B------:R-:W-:Y:S01]  /*1520*/  FFMA R10, R34, R10, R9 ;  /* 0x0000000a220a7223 */ /* 0x000fe20000000009 */
[----:B-1----:R-:W-:-:S03]  /*1530*/  FFMA R16, R32, R16, R25 ;  /* 0x0000001020107223 */ /* 0x002fc60000000019 */
[----:B------:R-:W-:Y:S01]  /*1540*/  FFMA R11, R35, R11, R10 ;  /* 0x0000000b230b7223 */ /* 0x000fe2000000000a */
[----:B--2---:R-:W-:Y:S01]  /*1550*/  FFMA R28, R32, R28, R27 ;  /* 0x0000001c201c7223 */ /* 0x004fe2000000001b */
[C---:B------:R-:W-:Y:S01]  /*1560*/  FFMA R17, R33.reuse, R17, R16 ;  /* 0x0000001121117223 */ /* 0x040fe20000000010 */
[----:B------:R-:W1:Y:S02]  /*1570*/  LDS.128 R24, [R44+0x130] ;  /* 0x000130002c187984 */ /* 0x000e640000000c00 */
[----:B------:R-:W-:Y:S01]  /*1580*/  FFMA R29, R33, R29, R28 ;  /* 0x0000001d211d7223 */ /* 0x000fe2000000001c */
[----:B------:R-:W-:-:S03]  /*1590*/  FFMA R18, R34, R18, R17 ;  /* 0x0000001222127223 */ /* 0x000fc60000000011 */
[----:B------:R-:W-:Y:S01]  /*15a0*/  FFMA R30, R34, R30, R29 ;  /* 0x0000001e221e7223 */ /* 0x000fe2000000001d */
[----:B------:R-:W-:-:S03]  /*15b0*/  FFMA R19, R35, R19, R18 ;  /* 0x0000001323137223 */ /* 0x000fc60000000012 */
[----:B------:R-:W-:Y:S02]  /*15c0*/  FFMA R9, R35, R31, R30 ;  /* 0x0000001f23097223 */ /* 0x000fe4000000001e */
[----:B------:R-:W2:Y:S04]  /*15d0*/  LDS.128 R32, [R44+0x230] ;  /* 0x000230002c207984 */ /* 0x000ea80000000c00 */
[----:B------:R-:W3:Y:S01]  /*15e0*/  LDS.128 R28, [R44+0x1b0] ;  /* 0x0001b0002c1c7984 */ /* 0x000ee20000000c00 */
[----:B0-----:R-:W-:-:S04]  /*15f0*/  FFMA R4, R36, R4, R11 ;  /* 0x0000000424047223 */ /* 0x001fc8000000000b */
[----:B------:R-:W-:-:S04]  /*1600*/  FFMA R5, R37, R5, R4 ;  /* 0x0000000525057223 */ /* 0x000fc80000000004 */
[----:B------:R-:W-:-:S04]  /*1610*/  FFMA R6, R38, R6, R5 ;  /* 0x0000000626067223 */ /* 0x000fc80000000005 */
[----:B------:R-:W-:Y:S01]  /*1620*/  FFMA R7, R39, R7, R6 ;  /* 0x0000000727077223 */ /* 0x000fe20000000006 */
[----:B-1----:R-:W-:Y:S02]  /*1630*/  FFMA R24, R36, R24, R15 ;  /* 0x0000001824187223 */ /* 0x002fe4000000000f */
[----:B------:R-:W0:Y:S02]  /*1640*/  LDS.128 R12, [R44+0x1c0] ;  /* 0x0001c0002c0c7984 */ /* 0x000e240000000c00 */
[----:B------:R-:W-:-:S04]  /*1650*/  FFMA R25, R37, R25, R24 ;  /* 0x0000001925197223 */ /* 0x000fc80000000018 */
[----:B------:R-:W-:Y:S01]  /*1660*/  FFMA R26, R38, R26, R25 ;  /* 0x0000001a261a7223 */ /* 0x000fe20000000019 */
[----:B--2---:R-:W-:-:S03]  /*1670*/  FFMA R32, R36, R32, R9 ;  /* 0x0000002024207223 */ /* 0x004fc60000000009 */
[----:B------:R-:W-:Y:S01]  /*1680*/  FFMA R5, R39, R27, R26 ;  /* 0x0000001b27057223 */ /* 0x000fe2000000001a */
[----:B------:R-:W1:Y:S01]  /*1690*/  LDS.128 R8, [R44+0x140] ;  /* 0x000140002c087984 */ /* 0x000e620000000c00 */
[----:B---3--:R-:W-:Y:S01]  /*16a0*/  FFMA R28, R36, R28, R19 ;  /* 0x0000001c241c7223 */ /* 0x008fe20000000013 */
[C---:B------:R-:W-:Y:S02]  /*16b0*/  FFMA R33, R37.reuse, R33, R32 ;  /* 0x0000002125217223 */ /* 0x040fe40000000020 */
[----:B------:R-:W2:Y:S01]  /*16c0*/  LDS.128 R16, [R44+0xc0] ;  /* 0x0000c0002c107984 */ /* 0x000ea20000000c00 */
[----:B------:R-:W-:Y:S01]  /*16d0*/  FFMA R29, R37, R29, R28 ;  /* 0x0000001d251d7223 */ /* 0x000fe2000000001c */
[C---:B------:R-:W-:Y:S02]  /*16e0*/  FFMA R34, R38.reuse, R34, R33 ;  /* 0x0000002226227223 */ /* 0x040fe40000000021 */
[----:B------:R-:W3:Y:S01]  /*16f0*/  LDS.128 R24, [R44+0x240] ;  /* 0x000240002c187984 */ /* 0x000ee20000000c00 */
[----:B------:R-:W-:-:S04]  /*1700*/  FFMA R30, R38, R30, R29 ;  /* 0x0000001e261e7223 */ /* 0x000fc8000000001d */
[C---:B------:R-:W-:Y:S01]  /*1710*/  FFMA R31, R39.reuse, R31, R30 ;  /* 0x0000001f271f7223 */ /* 0x040fe2000000001e */
[----:B------:R-:W-:Y:S02]  /*1720*/  FFMA R39, R39, R35, R34 ;  /* 0x0000002327277223 */ /* 0x000fe40000000022 */
[----:B------:R-:W-:Y:S01]  /*1730*/  LDS.128 R32, [R45+0x50] ;  /* 0x000050002d207984 */ /* 0x000fe20000000c00 */
[----:B0-----:R-:W-:-:S03]  /*1740*/  FFMA R12, R20, R12, R31 ;  /* 0x0000000c140c7223 */ /* 0x001fc6000000001f */
[----:B------:R-:W0:Y:S01]  /*1750*/  LDS.128 R28, [R44+0x250] ;  /* 0x000250002c1c7984 */ /* 0x000e220000000c00 */
[----:B------:R-:W-:-:S04]  /*1760*/  FFMA R13, R21, R13, R12 ;  /* 0x0000000d150d7223 */ /* 0x000fc8000000000c */
[----:B------:R-:W-:Y:S01]  /*1770*/  FFMA R14, R22, R14, R13 ;  /* 0x0000000e160e7223 */ /* 0x000fe2000000000d */
[----:B-1----:R-:W-:-:S04]  /*1780*/  FFMA R8, R20, R8, R5 ;  /* 0x0000000814087223 */ /* 0x002fc80000000005 */
[C---:B------:R-:W-:Y:S01]  /*1790*/  FFMA R9, R21.reuse, R9, R8 ;  /* 0x0000000915097223 */ /* 0x040fe20000000008 */
[C---:B--2---:R-:W-:Y:S02]  /*17a0*/  FFMA R16, R20.reuse, R16, R7 ;  /* 0x0000001014107223 */ /* 0x044fe40000000007 */
[----:B------:R-:W1:Y:S01]  /*17b0*/  LDS.128 R4, [R44+0x50] ;  /* 0x000050002c047984 */ /* 0x000e620000000c00 */
[----:B---3--:R-:W-:Y:S01]  /*17c0*/  FFMA R24, R20, R24, R39 ;  /* 0x0000001814187223 */ /* 0x008fe20000000027 */
[C---:B------:R-:W-:Y:S01]  /*17d0*/  FFMA R10, R22.reuse, R10, R9 ;  /* 0x0000000a160a7223 */ /* 0x040fe20000000009 */
[C---:B------:R-:W-:Y:S02]  /*17e0*/  FFMA R17, R21.reuse, R17, R16 ;  /* 0x0000001115117223 */ /* 0x040fe40000000010 */
[----:B------:R-:W-:Y:S01]  /*17f0*/  FFMA R9, R21, R25, R24 ;  /* 0x0000001915097223 */ /* 0x000fe20000000018 */
[C---:B------:R-:W-:Y:S01]  /*1800*/  FFMA R25, R23.reuse, R15, R14 ;  /* 0x0000000f17197223 */ /* 0x040fe2000000000e */
[C---:B------:R-:W-:Y:S01]  /*1810*/  FFMA R18, R22.reuse, R18, R17 ;  /* 0x0000001216127223 */ /* 0x040fe20000000011 */
[----:B------:R-:W2:Y:S01]  /*1820*/  LDS.128 R12, [R44+0x150] ;  /* 0x000150002c0c7984 */ /* 0x000ea20000000c00 */
[C---:B------:R-:W-:Y:S01]  /*1830*/  FFMA R21, R23.reuse, R11, R10 ;  /* 0x0000000b17157223 */ /* 0x040fe2000000000a */
[----:B------:R-:W-:Y:S01]  /*1840*/  FFMA R26, R22, R26, R9 ;  /* 0x0000001a161a7223 */ /* 0x000fe20000000009 */
[C---:B------:R-:W-:Y:S01]  /*1850*/  FFMA R37, R23.reuse, R19, R18 ;  /* 0x0000001317257223 */ /* 0x040fe20000000012 */
[----:B------:R-:W3:Y:S02]  /*1860*/  LDS.128 R8, [R44+0xd0] ;  /* 0x0000d0002c087984 */ /* 0x000ee40000000c00 */
[----:B------:R-:W-:-:S02]  /*1870*/  FFMA R27, R23, R27, R26 ;  /* 0x0000001b171b7223 */ /* 0x000fc4000000001a */
[----:B------:R-:W4:Y:S02]  /*1880*/  LDS.128 R16, [R44+0x1d0] ;  /* 0x0001d0002c107984 */ /* 0x000f240000000c00 */
[----:B0-----:R-:W-:-:S04]  /*1890*/  FFMA R28, R32, R28, R27 ;  /* 0x0000001c201c7223 */ /* 0x001fc8000000001b */
[----:B------:R-:W-:-:S04]  /*18a0*/  FFMA R29, R33, R29, R28 ;  /* 0x0000001d211d7223 */ /* 0x000fc8000000001c */
[----:B------:R-:W-:-:S04]  /*18b0*/  FFMA R30, R34, R30, R29 ;  /* 0x0000001e221e7223 */ /* 0x000fc8000000001d */
[----:B------:R-:W-:Y:S01]  /*18c0*/  FFMA R31, R35, R31, R30 ;  /* 0x0000001f231f7223 */ /* 0x000fe2000000001e */
[C---:B-1----:R-:W-:Y:S02]  /*18d0*/  FFMA R4, R32.reuse, R4, R41 ;  /* 0x0000000420047223 */ /* 0x042fe40000000029 */
[----:B------:R-:W-:Y:S02]  /*18e0*/  LDS.128 R40, [R45+0x60] ;  /* 0x000060002d287984 */ /* 0x000fe40000000c00 */
[----:B------:R-:W-:Y:S01]  /*18f0*/  FFMA R5, R33, R5, R4 ;  /* 0x0000000521057223 */ /* 0x000fe20000000004 */
[----:B--2---:R-:W-:-:S03]  /*1900*/  FFMA R12, R32, R12, R21 ;  /* 0x0000000c200c7223 */ /* 0x004fc60000000015 */
[----:B------:R-:W-:Y:S01]  /*1910*/  FFMA R6, R34, R6, R5 ;  /* 0x0000000622067223 */ /* 0x000fe20000000005 */
[----:B------:R-:W0:Y:S01]  /*1920*/  LDS.128 R20, [R44+0x60] ;  /* 0x000060002c147984 */ /* 0x000e220000000c00 */
[----:B------:R-:W-:Y:S02]  /*1930*/  FFMA R5, R33, R13, R12 ;  /* 0x0000000d21057223 */ /* 0x000fe4000000000c */
[----:B------:R-:W-:Y:S01]  /*1940*/  FFMA R13, R35, R7, R6 ;  /* 0x00000007230d7223 */ /* 0x000fe20000000006 */
[----:B---3--:R-:W-:Y:S01]  /*1950*/  FFMA R8, R32, R8, R37 ;  /* 0x0000000820087223 */ /* 0x008fe20000000025 */
[----:B------:R-:W-:Y:S01]  /*1960*/  FFMA R14, R34, R14, R5 ;  /* 0x0000000e220e7223 */ /* 0x000fe20000000005 */
[----:B----4-:R-:W-:Y:S01]  /*1970*/  FFMA R16, R32, R16, R25 ;  /* 0x0000001020107223 */ /* 0x010fe20000000019 */
[----:B------:R-:W1:Y:S01]  /*1980*/  LDS.128 R4, [R44+0x160] ;  /* 0x000160002c047984 */ /* 0x000e620000000c00 */
[C---:B------:R-:W-:Y:S02]  /*1990*/  FFMA R9, R33.reuse, R9, R8 ;  /* 0x0000000921097223 */ /* 0x040fe40000000008 */
[----:B------:R-:W-:Y:S01]  /*19a0*/  FFMA R17, R33, R17, R16 ;  /* 0x0000001121117223 */ /* 0x000fe20000000010 */
[----:B------:R-:W2:Y:S01]  /*19b0*/  LDS.128 R24, [R44+0xe0] ;  /* 0x0000e0002c187984 */ /* 0x000ea20000000c00 */
[----:B------:R-:W-:-:S02]  /*19c0*/  FFMA R10, R34, R10, R9 ;  /* 0x0000000a220a7223 */ /* 0x000fc40000000009 */
[----:B------:R-:W-:Y:S01]  /*19d0*/  FFMA R18, R34, R18, R17 ;  /* 0x0000001222127223 */ /* 0x000fe20000000011 */
[C---:B------:R-:W-:Y:S01]  /*19e0*/  FFMA R17, R35.reuse, R15, R14 ;  /* 0x0000000f23117223 */ /* 0x040fe2000000000e */
[C---:B------:R-:W-:Y:S01]  /*19f0*/  FFMA R11, R35.reuse, R11, R10 ;  /* 0x0000000b230b7223 */ /* 0x040fe2000000000a */
[----:B------:R-:W-:Y:S01]  /*1a00*/  LDS.128 R36, [R45+0x70] ;  /* 0x000070002d247984 */ /* 0x000fe20000000c00 */
[----:B------:R-:W-:-:S03]  /*1a10*/  FFMA R29, R35, R19, R18 ;  /* 0x00000013231d7223 */ /* 0x000fc60000000012 */
[----:B------:R-:W-:Y:S01]  /*1a20*/  LDS.128 R32, [R44+0x270] ;  /* 0x000270002c207984 */ /* 0x000fe20000000c00 */
[----:B0-----:R-:W-:-:S03]  /*1a30*/  FFMA R20, R40, R20, R13 ;  /* 0x0000001428147223 */ /* 0x001fc6000000000d */
[----:B------:R-:W0:Y:S01]  /*1a40*/  LDS.128 R12, [R44+0x260] ;  /* 0x000260002c0c7984 */ /* 0x000e220000000c00 */
[----:B------:R-:W-:Y:S01]  /*1a50*/  FFMA R21, R41, R21, R20 ;  /* 0x0000001529157223 */ /* 0x000fe20000000014 */
[----:B-1----:R-:W-:-:S03]  /*1a60*/  FFMA R20, R40, R4, R17 ;  /* 0x0000000428147223 */ /* 0x002fc60000000011 */
[----:B------:R-:W-:Y:S01]  /*1a70*/  FFMA R22, R42, R22, R21 ;  /* 0x000000162a167223 */ /* 0x000fe20000000015 */
[----:B------:R-:W1:Y:S01]  /*1a80*/  LDS.128 R16, [R44+0x70] ;  /* 0x000070002c107984 */ /* 0x000e620000000c00 */
[----:B--2---:R-:W-:Y:S01]  /*1a90*/  FFMA R24, R40, R24, R11 ;  /* 0x0000001828187223 */ /* 0x004fe2000000000b */
[C---:B------:R-:W-:Y:S02]  /*1aa0*/  FFMA R5, R41.reuse, R5, R20 ;  /* 0x0000000529057223 */ /* 0x040fe40000000014 */
[----:B------:R-:W2:Y:S01]  /*1ab0*/  LDS.128 R8, [R44+0x1e0] ;  /* 0x0001e0002c087984 */ /* 0x000ea20000000c00 */
[----:B------:R-:W-:Y:S01]  /*1ac0*/  FFMA R25, R41, R25, R24 ;  /* 0x0000001929197223 */ /* 0x000fe20000000018 */
[----:B------:R-:W-:-:S03]  /*1ad0*/  FFMA R6, R42, R6, R5 ;  /* 0x000000062a067223 */ /* 0x000fc60000000005 */
[----:B------:R-:W-:Y:S01]  /*1ae0*/  FFMA R26, R42, R26, R25 ;  /* 0x0000001a2a1a7223 */ /* 0x000fe20000000019 */
[C---:B------:R-:W-:Y:S01]  /*1af0*/  FFMA R25, R43.reuse, R23, R22 ;  /* 0x000000172b197223 */ /* 0x040fe20000000016 */
[C---:B------:R-:W-:Y:S01]  /*1b00*/  FFMA R7, R43.reuse, R7, R6 ;  /* 0x000000072b077223 */ /* 0x040fe20000000006 */
[----:B------:R-:W3:Y:S01]  /*1b10*/  LDS.128 R20, [R44+0xf0] ;  /* 0x0000f0002c147984 */ /* 0x000ee20000000c00 */
[----:B------:R-:W-:Y:S01]  /*1b20*/  FFMA R4, R43, R27, R26 ;  /* 0x0000001b2b047223 */ /* 0x000fe2000000001a */
[----:B0-----:R-:W-:-:S04]  /*1b30*/  FFMA R12, R40, R12, R31 ;  /* 0x0000000c280c7223 */ /* 0x001fc8000000001f */
[----:B------:R-:W-:Y:S01]  /*1b40*/  FFMA R13, R41, R13, R12 ;  /* 0x0000000d290d7223 */ /* 0x000fe2000000000c */
[----:B-1----:R-:W-:-:S03]  /*1b50*/  FFMA R16, R36, R16, R25 ;  /* 0x0000001024107223 */ /* 0x002fc60000000019 */
[----:B------:R-:W-:Y:S01]  /*1b60*/  FFMA R14, R42, R14, R13 ;  /* 0x0000000e2a0e7223 */ /* 0x000fe2000000000d */
[----:B------:R-:W0:Y:S01]  /*1b70*/  LDS.128 R24, [R44+0x170] ;  /* 0x000170002c187984 */ /* 0x000e220000000c00 */
[----:B--2---:R-:W-:Y:S02]  /*1b80*/  FFMA R8, R40, R8, R29 ;  /* 0x0000000828087223 */ /* 0x004fe4000000001d */
[----:B------:R-:W-:Y:S01]  /*1b90*/  FFMA R15, R43, R15, R14 ;  /* 0x0000000f2b0f7223 */ /* 0x000fe2000000000e */
[----:B------:R-:W1:Y:S01]  /*1ba0*/  LDS.128 R28, [R44+0x1f0] ;  /* 0x0001f0002c1c7984 */ /* 0x000e620000000c00 */
[----:B------:R-:W-:Y:S01]  /*1bb0*/  FFMA R17, R37, R17, R16 ;  /* 0x0000001125117223 */ /* 0x000fe20000000010 */
[----:B------:R-:W-:Y:S01]  /*1bc0*/  FFMA R9, R41, R9, R8 ;  /* 0x0000000929097223 */ /* 0x000fe20000000008 */
[----:B------:R-:W-:Y:S02]  /*1bd0*/  FFMA R32, R36, R32, R15 ;  /* 0x0000002024207223 */ /* 0x000fe4000000000f */
[----:B------:R-:W-:Y:S01]  /*1be0*/  FFMA R18, R38, R18, R17 ;  /* 0x0000001226127223 */ /* 0x000fe20000000011 */
[----:B------:R-:W-:Y:S01]  /*1bf0*/  FFMA R10, R42, R10, R9 ;  /* 0x0000000a2a0a7223 */ /* 0x000fe20000000009 */
[----:B---3--:R-:W-:Y:S01]  /*1c00*/  FFMA R4, R36, R20, R4 ;  /* 0x0000001424047223 */ /* 0x008fe20000000004 */
[----:B------:R-:W-:-:S02]  /*1c10*/  FFMA R33, R37, R33, R32 ;  /* 0x0000002125217223 */ /* 0x000fc40000000020 */
[----:B------:R-:W-:Y:S01]  /*1c20*/  FFMA R11, R43, R11, R10 ;  /* 0x0000000b2b0b7223 */ /* 0x000fe2000000000a */
[----:B------:R-:W-:Y:S01]  /*1c30*/  FFMA R5, R37, R21, R4 ;  /* 0x0000001525057223 */ /* 0x000fe20000000004 */
[C---:B------:R-:W-:Y:S01]  /*1c40*/  FFMA R34, R38.reuse, R34, R33 ;  /* 0x0000002226227223 */ /* 0x040fe20000000021 */
[----:B------:R-:W-:Y:S02]  /*1c50*/  FFMA R21, R39, R19, R18 ;  /* 0x0000001327157223 */ /* 0x000fe40000000012 */
[----:B------:R-:W-:Y:S01]  /*1c60*/  FFMA R22, R38, R22, R5 ;  /* 0x0000001626167223 */ /* 0x000fe20000000005 */
[C---:B0-----:R-:W-:Y:S01]  /*1c70*/  FFMA R24, R36.reuse, R24, R7 ;  /* 0x0000001824187223 */ /* 0x041fe20000000007 */
[----:B-1----:R-:W-:-:S03]  /*1c80*/  FFMA R28, R36, R28, R11 ;  /* 0x0000001c241c7223 */ /* 0x002fc6000000000b */
[----:B------:R-:W-:Y:S01]  /*1c90*/  FFMA R25, R37, R25, R24 ;  /* 0x0000001925197223 */ /* 0x000fe20000000018 */
[----:B------:R-:W-:Y:S01]  /*1ca0*/  FFMA R24, R39, R23, R22 ;  /* 0x0000001727187223 */ /* 0x000fe20000000016 */
[----:B------:R-:W-:Y:S02]  /*1cb0*/  FFMA R29, R37, R29, R28 ;  /* 0x0000001d251d7223 */ /* 0x000fe4000000001c */
[C---:B------:R-:W-:Y:S01]  /*1cc0*/  FFMA R26, R38.reuse, R26, R25 ;  /* 0x0000001a261a7223 */ /* 0x040fe20000000019 */
[C---:B------:R-:W-:Y:S01]  /*1cd0*/  FFMA R25, R39.reuse, R35, R34 ;  /* 0x0000002327197223 */ /* 0x040fe20000000022 */
[----:B------:R-:W-:Y:S02]  /*1ce0*/  FFMA R30, R38, R30, R29 ;  /* 0x0000001e261e7223 */ /* 0x000fe4000000001d */
[C---:B------:R-:W-:Y:S02]  /*1cf0*/  FFMA R43, R39.reuse, R27, R26 ;  /* 0x0000001b272b7223 */ /* 0x040fe4000000001a */
[----:B------:R-:W-:Y:S01]  /*1d00*/  FFMA R27, R39, R31, R30 ;  /* 0x0000001f271b7223 */ /* 0x000fe2000000001e */
[----:B------:R-:W-:Y:S06]  /*1d10*/  @P0 BRA `(.L_x_1) ;  /* 0xffffffe000f00947 */ /* 0x000fec000383ffff */
[----:B------:R-:W0:Y:S01]  /*1d20*/  S2R R7, SR_TID.X ;  /* 0x0000000000077919 */ /* 0x000e220000002100 */
[----:B------:R-:W1:Y:S08]  /*1d30*/  LDC.64 R2, c[0x0][0x398] ;  /* 0x0000e600ff027b82 */ /* 0x000e700000000a00 */
[----:B------:R-:W2:Y:S01]  /*1d40*/  LDC.64 R4, c[0x0][0x390] ;  /* 0x0000e400ff047b82 */ /* 0x000ea20000000a00 */
[----:B0-----:R-:W-:-:S04]  /*1d50*/  LEA R7, R0, R7, 0x3 ;  /* 0x0000000700077211 */ /* 0x001fc800078e18ff */
[----:B------:R-:W-:-:S05]  /*1d60*/  LEA R7, R7, R7, 0x2 ;  /* 0x0000000707077211 */ /* 0x000fca00078e10ff */
[----:B-1----:R-:W-:-:S05]  /*1d70*/  IMAD.WIDE.U32 R2, R7, 0x4, R2 ;  /* 0x0000000407027825 */ /* 0x002fca00078e0002 */
[----:B------:R-:W3:Y:S04]  /*1d80*/  LDG.E.CONSTANT R0, desc[UR6][R2.64] ;  /* 0x0000000602007981 */ /* 0x000ee8000c1e9900 */
[----:B------:R-:W4:Y:S04]  /*1d90*/  LDG.E.CONSTANT R9, desc[UR6][R2.64+0x4] ;  /* 0x0000040602097981 */ /* 0x000f28000c1e9900 */
[----:B------:R-:W5:Y:S04]  /*1da0*/  LDG.E.CONSTANT R6, desc[UR6][R2.64+0x8] ;  /* 0x0000080602067981 */ /* 0x000f68000c1e9900 */
[----:B------:R-:W5:Y:S04]  /*1db0*/  LDG.E.CONSTANT R8, desc[UR6][R2.64+0xc] ;  /* 0x00000c0602087981 */ /* 0x000f68000c1e9900 */
[----:B------:R-:W5:Y:S01]  /*1dc0*/  LDG.E.CONSTANT R10, desc[UR6][R2.64+0x10] ;  /* 0x00001006020a7981 */ /* 0x000f62000c1e9900 */
[----:B--2---:R-:W-:-:S04]  /*1dd0*/  IMAD.WIDE.U32 R4, R7, 0x4, R4 ;  /* 0x0000000407047825 */ /* 0x004fc800078e0004 */
[----:B---3--:R-:W-:Y:S01]  /*1de0*/  FADD R21, R21, R0 ;  /* 0x0000000015157221 */ /* 0x008fe20000000000 */
[----:B----4-:R-:W-:-:S04]  /*1df0*/  FADD R9, R24, R9 ;  /* 0x0000000918097221 */ /* 0x010fc80000000000 */
[----:B------:R-:W-:Y:S01]  /*1e00*/  STG.E desc[UR6][R4.64], R21 ;  /* 0x0000001504007986 */ /* 0x000fe2000c101906 */
[----:B-----5:R-:W-:-:S03]  /*1e10*/  FADD R43, R43, R6 ;  /* 0x000000062b2b7221 */ /* 0x020fc60000000000 */
[----:B------:R-:W-:Y:S01]  /*1e20*/  STG.E desc[UR6][R4.64+0x4], R9 ;  /* 0x0000040904007986 */ /* 0x000fe2000c101906 */
[----:B------:R-:W-:-:S03]  /*1e30*/  FADD R27, R27, R8 ;  /* 0x000000081b1b7221 */ /* 0x000fc60000000000 */
[----:B------:R-:W-:Y:S01]  /*1e40*/  STG.E desc[UR6][R4.64+0x8], R43 ;  /* 0x0000082b04007986 */ /* 0x000fe2000c101906 */
[----:B------:R-:W-:-:S03]  /*1e50*/  FADD R25, R25, R10 ;  /* 0x0000000a19197221 */ /* 0x000fc60000000000 */
[----:B------:R-:W-:Y:S04]  /*1e60*/  STG.E desc[UR6][R4.64+0xc], R27 ;  /* 0x00000c1b04007986 */ /* 0x000fe8000c101906 */
[----:B------:R-:W-:Y:S01]  /*1e70*/  STG.E desc[UR6][R4.64+0x10], R25 ;  /* 0x0000101904007986 */ /* 0x000fe2000c101906 */
[----:B------:R-:W-:Y:S05]  /*1e80*/  EXIT ;  /* 0x000000000000794d */ /* 0x000fea0003800000 */
.L_x_2:
[----:B------:R-:W-:-:S00]  /*1e90*/  BRA `(.L_x_2) ;  /* 0xfffffffc00fc7947 */ /* 0x000fc0000383ffff */
[----:B------:R-:W-:-:S00]  /*1ea0*/  NOP ;  /* 0x0000000000007918 */ /* 0x000fc00000000000 */
        /* <DEDUP_REMOVED lines=13> */
.L_x_3:


//--------------------- .nv.shared.my_kernel_kernel0 --------------------------
	.section	.nv.shared.my_kernel_kernel0,"aw",@nobits
	.sectionflags	@""
	.align	4
.nv.shared.my_kernel_kernel0:
	.zero		6272


//--------------------- .nv.shared.reserved.0     --------------------------
	.section	.nv.shared.reserved.0,"aw",@nobits
	.weak		__nv_reservedSMEM_offset_0_alias
	.size		__nv_reservedSMEM_offset_0_alias, 0, 64
	.other		__nv_reservedSMEM_offset_0_alias,@"STO_CUDA_RESERVED_SHARED STV_DEFAULT"
__nv_reservedSMEM_offset_0_alias:
	.zero		0
	.zero		64


//--------------------- .nv.constant0.my_kernel_kernel0 --------------------------
	.section	.nv.constant0.my_kernel_kernel0,"a",@progbits
	.sectionflags	@""
	.align	4
.nv.constant0.my_kernel_kernel0:
	.zero		928


//--------------------- SYMBOLS --------------------------

	.type		.nv.reservedSmem.offset0,@object
	.size		.nv.reservedSmem.offset0,0x4
	.type		.nv.reservedSmem.cap,@object
	.size		.nv.reservedSmem.cap,0x4
